//
// Generated by NVIDIA NVVM Compiler
//
// Compiler Build ID: CL-36424714
// Cuda compilation tools, release 13.0, V13.0.88
// Based on NVVM 20.0.0
//

.version 9.0
.target sm_100
.address_size 64

	// .globl	_Z17fused_lora_kernelPKfS0_S0_S0_Pfiiii

.visible .entry _Z17fused_lora_kernelPKfS0_S0_S0_Pfiiii(
	.param .u64 .ptr .align 1 _Z17fused_lora_kernelPKfS0_S0_S0_Pfiiii_param_0,
	.param .u64 .ptr .align 1 _Z17fused_lora_kernelPKfS0_S0_S0_Pfiiii_param_1,
	.param .u64 .ptr .align 1 _Z17fused_lora_kernelPKfS0_S0_S0_Pfiiii_param_2,
	.param .u64 .ptr .align 1 _Z17fused_lora_kernelPKfS0_S0_S0_Pfiiii_param_3,
	.param .u64 .ptr .align 1 _Z17fused_lora_kernelPKfS0_S0_S0_Pfiiii_param_4,
	.param .u32 _Z17fused_lora_kernelPKfS0_S0_S0_Pfiiii_param_5,
	.param .u32 _Z17fused_lora_kernelPKfS0_S0_S0_Pfiiii_param_6,
	.param .u32 _Z17fused_lora_kernelPKfS0_S0_S0_Pfiiii_param_7,
	.param .u32 _Z17fused_lora_kernelPKfS0_S0_S0_Pfiiii_param_8
)
{
	.local .align 16 .b8 	__local_depot0[64];
	.reg .b64 	%SP;
	.reg .b64 	%SPL;
	.reg .pred 	%p<42>;
	.reg .b32 	%r<213>;
	.reg .b32 	%f<276>;
	.reg .b64 	%rd<156>;

	mov.u64 	%SPL, __local_depot0;
	ld.param.u64 	%rd21, [_Z17fused_lora_kernelPKfS0_S0_S0_Pfiiii_param_0];
	ld.param.u64 	%rd22, [_Z17fused_lora_kernelPKfS0_S0_S0_Pfiiii_param_1];
	ld.param.u64 	%rd23, [_Z17fused_lora_kernelPKfS0_S0_S0_Pfiiii_param_2];
	ld.param.u64 	%rd24, [_Z17fused_lora_kernelPKfS0_S0_S0_Pfiiii_param_3];
	ld.param.u32 	%r121, [_Z17fused_lora_kernelPKfS0_S0_S0_Pfiiii_param_5];
	ld.param.u32 	%r124, [_Z17fused_lora_kernelPKfS0_S0_S0_Pfiiii_param_6];
	ld.param.u32 	%r125, [_Z17fused_lora_kernelPKfS0_S0_S0_Pfiiii_param_7];
	ld.param.u32 	%r123, [_Z17fused_lora_kernelPKfS0_S0_S0_Pfiiii_param_8];
	cvta.to.global.u64 	%rd1, %rd23;
	cvta.to.global.u64 	%rd2, %rd22;
	cvta.to.global.u64 	%rd3, %rd21;
	cvta.to.global.u64 	%rd4, %rd24;
	add.u64 	%rd5, %SPL, 0;
	mov.u32 	%r126, %ctaid.x;
	mov.u32 	%r127, %ntid.x;
	mov.u32 	%r128, %tid.x;
	mad.lo.s32 	%r1, %r126, %r127, %r128;
	mov.u32 	%r129, %ctaid.y;
	mov.u32 	%r130, %ntid.y;
	mov.u32 	%r131, %tid.y;
	mad.lo.s32 	%r132, %r129, %r130, %r131;
	setp.ge.s32 	%p1, %r1, %r124;
	setp.ge.s32 	%p2, %r132, %r125;
	or.pred  	%p3, %p1, %p2;
	@%p3 bra 	$L__BB0_56;
	setp.lt.s32 	%p4, %r123, 1;
	@%p4 bra 	$L__BB0_14;
	and.b32  	%r3, %r123, 15;
	setp.lt.u32 	%p5, %r123, 16;
	mov.b32 	%r176, 0;
	@%p5 bra 	$L__BB0_5;
	and.b32  	%r176, %r123, 2147483632;
	mov.b32 	%r201, 0;
$L__BB0_4:
	.pragma "nounroll";
	mul.wide.u32 	%rd26, %r201, 4;
	add.s64 	%rd27, %rd5, %rd26;
	mov.f32 	%f29, 0f00000000;
	st.local.v4.f32 	[%rd27], {%f29, %f29, %f29, %f29};
	st.local.v4.f32 	[%rd27+16], {%f29, %f29, %f29, %f29};
	st.local.v4.f32 	[%rd27+32], {%f29, %f29, %f29, %f29};
	st.local.v4.f32 	[%rd27+48], {%f29, %f29, %f29, %f29};
	add.s32 	%r201, %r201, 16;
	setp.eq.s32 	%p6, %r201, %r176;
	@%p6 bra 	$L__BB0_5;
	bra.uni 	$L__BB0_4;
$L__BB0_5:
	setp.eq.s32 	%p7, %r3, 0;
	@%p7 bra 	$L__BB0_14;
	and.b32  	%r6, %r123, 7;
	setp.lt.u32 	%p8, %r3, 8;
	@%p8 bra 	$L__BB0_8;
	mul.wide.u32 	%rd28, %r176, 4;
	add.s64 	%rd29, %rd5, %rd28;
	mov.b32 	%r135, 0;
	st.local.u32 	[%rd29], %r135;
	st.local.u32 	[%rd29+4], %r135;
	st.local.u32 	[%rd29+8], %r135;
	st.local.u32 	[%rd29+12], %r135;
	st.local.u32 	[%rd29+16], %r135;
	st.local.u32 	[%rd29+20], %r135;
	st.local.u32 	[%rd29+24], %r135;
	st.local.u32 	[%rd29+28], %r135;
	add.s32 	%r176, %r176, 8;
$L__BB0_8:
	setp.eq.s32 	%p9, %r6, 0;
	@%p9 bra 	$L__BB0_14;
	and.b32  	%r9, %r123, 3;
	setp.lt.u32 	%p10, %r6, 4;
	@%p10 bra 	$L__BB0_11;
	mul.wide.u32 	%rd30, %r176, 4;
	add.s64 	%rd31, %rd5, %rd30;
	mov.b32 	%r136, 0;
	st.local.u32 	[%rd31], %r136;
	st.local.u32 	[%rd31+4], %r136;
	st.local.u32 	[%rd31+8], %r136;
	st.local.u32 	[%rd31+12], %r136;
	add.s32 	%r176, %r176, 4;
$L__BB0_11:
	setp.eq.s32 	%p11, %r9, 0;
	@%p11 bra 	$L__BB0_14;
	mov.b32 	%r180, 0;
$L__BB0_13:
	.pragma "nounroll";
	mul.wide.u32 	%rd32, %r176, 4;
	add.s64 	%rd33, %rd5, %rd32;
	mov.b32 	%r138, 0;
	st.local.u32 	[%rd33], %r138;
	add.s32 	%r176, %r176, 1;
	add.s32 	%r180, %r180, 1;
	setp.ne.s32 	%p12, %r180, %r9;
	@%p12 bra 	$L__BB0_13;
$L__BB0_14:
	setp.lt.s32 	%p13, %r121, 1;
	mov.f32 	%f265, 0f00000000;
	@%p13 bra 	$L__BB0_42;
	setp.lt.s32 	%p14, %r123, 1;
	mul.lo.s32 	%r16, %r121, %r1;
	@%p14 bra 	$L__BB0_31;
	and.b32  	%r17, %r123, 15;
	and.b32  	%r18, %r123, 7;
	and.b32  	%r19, %r123, 2147483632;
	and.b32  	%r20, %r123, 3;
	neg.s32 	%r21, %r19;
	shl.b32 	%r22, %r121, 4;
	mul.lo.s32 	%r23, %r121, 6;
	mul.lo.s32 	%r24, %r121, 7;
	shl.b32 	%r25, %r121, 3;
	mul.lo.s32 	%r26, %r121, 9;
	mul.lo.s32 	%r27, %r121, 10;
	mul.lo.s32 	%r28, %r121, 11;
	mul.lo.s32 	%r29, %r121, 12;
	mul.lo.s32 	%r30, %r121, 13;
	mul.lo.s32 	%r31, %r121, 15;
	mov.f32 	%f265, 0f00000000;
	mov.b32 	%r181, 0;
	add.s64 	%rd6, %rd5, 32;
	mul.wide.u32 	%rd99, %r22, 4;
$L__BB0_17:
	setp.lt.u32 	%p23, %r123, 16;
	mad.lo.s32 	%r153, %r181, %r125, %r132;
	mul.wide.s32 	%rd64, %r153, 4;
	add.s64 	%rd65, %rd3, %rd64;
	ld.global.nc.f32 	%f2, [%rd65];
	add.s32 	%r154, %r181, %r16;
	mul.wide.s32 	%rd66, %r154, 4;
	add.s64 	%rd67, %rd2, %rd66;
	ld.global.nc.f32 	%f78, [%rd67];
	fma.rn.f32 	%f265, %f2, %f78, %f265;
	mov.b32 	%r199, 0;
	@%p23 bra 	$L__BB0_20;
	add.s32 	%r196, %r121, %r181;
	shl.b32 	%r155, %r121, 1;
	add.s32 	%r195, %r155, %r181;
	mad.lo.s32 	%r194, %r121, 3, %r181;
	shl.b32 	%r156, %r121, 2;
	add.s32 	%r193, %r156, %r181;
	mad.lo.s32 	%r192, %r121, 5, %r181;
	add.s32 	%r191, %r23, %r181;
	add.s32 	%r190, %r24, %r181;
	add.s32 	%r189, %r25, %r181;
	add.s32 	%r188, %r26, %r181;
	add.s32 	%r187, %r27, %r181;
	add.s32 	%r186, %r28, %r181;
	add.s32 	%r185, %r29, %r181;
	add.s32 	%r184, %r30, %r181;
	mad.lo.s32 	%r183, %r121, 14, %r181;
	add.s32 	%r182, %r31, %r181;
	mul.wide.u32 	%rd68, %r181, 4;
	add.s64 	%rd152, %rd1, %rd68;
	mov.u64 	%rd153, %rd6;
	mov.u32 	%r197, %r21;
$L__BB0_19:
	.pragma "nounroll";
	ld.global.nc.f32 	%f79, [%rd152];
	ld.local.v4.f32 	{%f80, %f81, %f82, %f83}, [%rd153+-32];
	fma.rn.f32 	%f84, %f2, %f79, %f80;
	mul.wide.u32 	%rd69, %r196, 4;
	add.s64 	%rd70, %rd1, %rd69;
	ld.global.nc.f32 	%f85, [%rd70];
	fma.rn.f32 	%f86, %f2, %f85, %f81;
	mul.wide.u32 	%rd71, %r195, 4;
	add.s64 	%rd72, %rd1, %rd71;
	ld.global.nc.f32 	%f87, [%rd72];
	fma.rn.f32 	%f88, %f2, %f87, %f82;
	mul.wide.u32 	%rd73, %r194, 4;
	add.s64 	%rd74, %rd1, %rd73;
	ld.global.nc.f32 	%f89, [%rd74];
	fma.rn.f32 	%f90, %f2, %f89, %f83;
	st.local.v4.f32 	[%rd153+-32], {%f84, %f86, %f88, %f90};
	mul.wide.u32 	%rd75, %r193, 4;
	add.s64 	%rd76, %rd1, %rd75;
	ld.global.nc.f32 	%f91, [%rd76];
	ld.local.v4.f32 	{%f92, %f93, %f94, %f95}, [%rd153+-16];
	fma.rn.f32 	%f96, %f2, %f91, %f92;
	mul.wide.u32 	%rd77, %r192, 4;
	add.s64 	%rd78, %rd1, %rd77;
	ld.global.nc.f32 	%f97, [%rd78];
	fma.rn.f32 	%f98, %f2, %f97, %f93;
	mul.wide.u32 	%rd79, %r191, 4;
	add.s64 	%rd80, %rd1, %rd79;
	ld.global.nc.f32 	%f99, [%rd80];
	fma.rn.f32 	%f100, %f2, %f99, %f94;
	mul.wide.u32 	%rd81, %r190, 4;
	add.s64 	%rd82, %rd1, %rd81;
	ld.global.nc.f32 	%f101, [%rd82];
	fma.rn.f32 	%f102, %f2, %f101, %f95;
	st.local.v4.f32 	[%rd153+-16], {%f96, %f98, %f100, %f102};
	mul.wide.u32 	%rd83, %r189, 4;
	add.s64 	%rd84, %rd1, %rd83;
	ld.global.nc.f32 	%f103, [%rd84];
	ld.local.v4.f32 	{%f104, %f105, %f106, %f107}, [%rd153];
	fma.rn.f32 	%f108, %f2, %f103, %f104;
	mul.wide.u32 	%rd85, %r188, 4;
	add.s64 	%rd86, %rd1, %rd85;
	ld.global.nc.f32 	%f109, [%rd86];
	fma.rn.f32 	%f110, %f2, %f109, %f105;
	mul.wide.u32 	%rd87, %r187, 4;
	add.s64 	%rd88, %rd1, %rd87;
	ld.global.nc.f32 	%f111, [%rd88];
	fma.rn.f32 	%f112, %f2, %f111, %f106;
	mul.wide.u32 	%rd89, %r186, 4;
	add.s64 	%rd90, %rd1, %rd89;
	ld.global.nc.f32 	%f113, [%rd90];
	fma.rn.f32 	%f114, %f2, %f113, %f107;
	st.local.v4.f32 	[%rd153], {%f108, %f110, %f112, %f114};
	mul.wide.u32 	%rd91, %r185, 4;
	add.s64 	%rd92, %rd1, %rd91;
	ld.global.nc.f32 	%f115, [%rd92];
	ld.local.v4.f32 	{%f116, %f117, %f118, %f119}, [%rd153+16];
	fma.rn.f32 	%f120, %f2, %f115, %f116;
	mul.wide.u32 	%rd93, %r184, 4;
	add.s64 	%rd94, %rd1, %rd93;
	ld.global.nc.f32 	%f121, [%rd94];
	fma.rn.f32 	%f122, %f2, %f121, %f117;
	mul.wide.u32 	%rd95, %r183, 4;
	add.s64 	%rd96, %rd1, %rd95;
	ld.global.nc.f32 	%f123, [%rd96];
	fma.rn.f32 	%f124, %f2, %f123, %f118;
	mul.wide.u32 	%rd97, %r182, 4;
	add.s64 	%rd98, %rd1, %rd97;
	ld.global.nc.f32 	%f125, [%rd98];
	fma.rn.f32 	%f126, %f2, %f125, %f119;
	st.local.v4.f32 	[%rd153+16], {%f120, %f122, %f124, %f126};
	add.s32 	%r197, %r197, 16;
	add.s64 	%rd153, %rd153, 64;
	add.s32 	%r196, %r196, %r22;
	add.s32 	%r195, %r195, %r22;
	add.s32 	%r194, %r194, %r22;
	add.s32 	%r193, %r193, %r22;
	add.s32 	%r192, %r192, %r22;
	add.s32 	%r191, %r191, %r22;
	add.s32 	%r190, %r190, %r22;
	add.s32 	%r189, %r189, %r22;
	add.s32 	%r188, %r188, %r22;
	add.s32 	%r187, %r187, %r22;
	add.s32 	%r186, %r186, %r22;
	add.s32 	%r185, %r185, %r22;
	add.s32 	%r184, %r184, %r22;
	add.s32 	%r183, %r183, %r22;
	add.s32 	%r182, %r182, %r22;
	add.s64 	%rd152, %rd152, %rd99;
	setp.ne.s32 	%p24, %r197, 0;
	mov.u32 	%r199, %r19;
	@%p24 bra 	$L__BB0_19;
$L__BB0_20:
	setp.eq.s32 	%p25, %r17, 0;
	@%p25 bra 	$L__BB0_30;
	add.s32 	%r157, %r17, -1;
	setp.lt.u32 	%p26, %r157, 7;
	@%p26 bra 	$L__BB0_23;
	mad.lo.s32 	%r158, %r199, %r121, %r181;
	mul.wide.u32 	%rd100, %r158, 4;
	add.s64 	%rd101, %rd1, %rd100;
	ld.global.nc.f32 	%f127, [%rd101];
	mul.wide.u32 	%rd102, %r199, 4;
	add.s64 	%rd103, %rd5, %rd102;
	ld.local.f32 	%f128, [%rd103];
	fma.rn.f32 	%f129, %f2, %f127, %f128;
	st.local.f32 	[%rd103], %f129;
	add.s32 	%r159, %r158, %r121;
	mul.wide.u32 	%rd104, %r159, 4;
	add.s64 	%rd105, %rd1, %rd104;
	ld.global.nc.f32 	%f130, [%rd105];
	ld.local.f32 	%f131, [%rd103+4];
	fma.rn.f32 	%f132, %f2, %f130, %f131;
	st.local.f32 	[%rd103+4], %f132;
	add.s32 	%r160, %r159, %r121;
	mul.wide.u32 	%rd106, %r160, 4;
	add.s64 	%rd107, %rd1, %rd106;
	ld.global.nc.f32 	%f133, [%rd107];
	ld.local.f32 	%f134, [%rd103+8];
	fma.rn.f32 	%f135, %f2, %f133, %f134;
	st.local.f32 	[%rd103+8], %f135;
	add.s32 	%r161, %r160, %r121;
	mul.wide.u32 	%rd108, %r161, 4;
	add.s64 	%rd109, %rd1, %rd108;
	ld.global.nc.f32 	%f136, [%rd109];
	ld.local.f32 	%f137, [%rd103+12];
	fma.rn.f32 	%f138, %f2, %f136, %f137;
	st.local.f32 	[%rd103+12], %f138;
	add.s32 	%r162, %r161, %r121;
	mul.wide.u32 	%rd110, %r162, 4;
	add.s64 	%rd111, %rd1, %rd110;
	ld.global.nc.f32 	%f139, [%rd111];
	ld.local.f32 	%f140, [%rd103+16];
	fma.rn.f32 	%f141, %f2, %f139, %f140;
	st.local.f32 	[%rd103+16], %f141;
	add.s32 	%r163, %r162, %r121;
	mul.wide.u32 	%rd112, %r163, 4;
	add.s64 	%rd113, %rd1, %rd112;
	ld.global.nc.f32 	%f142, [%rd113];
	ld.local.f32 	%f143, [%rd103+20];
	fma.rn.f32 	%f144, %f2, %f142, %f143;
	st.local.f32 	[%rd103+20], %f144;
	add.s32 	%r164, %r163, %r121;
	mul.wide.u32 	%rd114, %r164, 4;
	add.s64 	%rd115, %rd1, %rd114;
	ld.global.nc.f32 	%f145, [%rd115];
	ld.local.f32 	%f146, [%rd103+24];
	fma.rn.f32 	%f147, %f2, %f145, %f146;
	st.local.f32 	[%rd103+24], %f147;
	add.s32 	%r165, %r164, %r121;
	mul.wide.u32 	%rd116, %r165, 4;
	add.s64 	%rd117, %rd1, %rd116;
	ld.global.nc.f32 	%f148, [%rd117];
	ld.local.f32 	%f149, [%rd103+28];
	fma.rn.f32 	%f150, %f2, %f148, %f149;
	st.local.f32 	[%rd103+28], %f150;
	add.s32 	%r199, %r199, 8;
$L__BB0_23:
	setp.eq.s32 	%p27, %r18, 0;
	@%p27 bra 	$L__BB0_30;
	add.s32 	%r166, %r18, -1;
	setp.lt.u32 	%p28, %r166, 3;
	@%p28 bra 	$L__BB0_26;
	mad.lo.s32 	%r167, %r199, %r121, %r181;
	mul.wide.u32 	%rd118, %r167, 4;
	add.s64 	%rd119, %rd1, %rd118;
	ld.global.nc.f32 	%f151, [%rd119];
	mul.wide.u32 	%rd120, %r199, 4;
	add.s64 	%rd121, %rd5, %rd120;
	ld.local.f32 	%f152, [%rd121];
	fma.rn.f32 	%f153, %f2, %f151, %f152;
	st.local.f32 	[%rd121], %f153;
	add.s32 	%r168, %r167, %r121;
	mul.wide.u32 	%rd122, %r168, 4;
	add.s64 	%rd123, %rd1, %rd122;
	ld.global.nc.f32 	%f154, [%rd123];
	ld.local.f32 	%f155, [%rd121+4];
	fma.rn.f32 	%f156, %f2, %f154, %f155;
	st.local.f32 	[%rd121+4], %f156;
	add.s32 	%r169, %r168, %r121;
	mul.wide.u32 	%rd124, %r169, 4;
	add.s64 	%rd125, %rd1, %rd124;
	ld.global.nc.f32 	%f157, [%rd125];
	ld.local.f32 	%f158, [%rd121+8];
	fma.rn.f32 	%f159, %f2, %f157, %f158;
	st.local.f32 	[%rd121+8], %f159;
	add.s32 	%r170, %r169, %r121;
	mul.wide.u32 	%rd126, %r170, 4;
	add.s64 	%rd127, %rd1, %rd126;
	ld.global.nc.f32 	%f160, [%rd127];
	ld.local.f32 	%f161, [%rd121+12];
	fma.rn.f32 	%f162, %f2, %f160, %f161;
	st.local.f32 	[%rd121+12], %f162;
	add.s32 	%r199, %r199, 4;
$L__BB0_26:
	setp.eq.s32 	%p29, %r20, 0;
	@%p29 bra 	$L__BB0_30;
	setp.eq.s32 	%p30, %r20, 1;
	mad.lo.s32 	%r85, %r199, %r121, %r181;
	mul.wide.u32 	%rd128, %r85, 4;
	add.s64 	%rd129, %rd1, %rd128;
	ld.global.nc.f32 	%f163, [%rd129];
	mul.wide.u32 	%rd130, %r199, 4;
	add.s64 	%rd12, %rd5, %rd130;
	ld.local.f32 	%f164, [%rd12];
	fma.rn.f32 	%f165, %f2, %f163, %f164;
	st.local.f32 	[%rd12], %f165;
	@%p30 bra 	$L__BB0_30;
	setp.eq.s32 	%p31, %r20, 2;
	add.s32 	%r86, %r85, %r121;
	mul.wide.u32 	%rd131, %r86, 4;
	add.s64 	%rd132, %rd1, %rd131;
	ld.global.nc.f32 	%f166, [%rd132];
	ld.local.f32 	%f167, [%rd12+4];
	fma.rn.f32 	%f168, %f2, %f166, %f167;
	st.local.f32 	[%rd12+4], %f168;
	@%p31 bra 	$L__BB0_30;
	add.s32 	%r171, %r86, %r121;
	mul.wide.u32 	%rd133, %r171, 4;
	add.s64 	%rd134, %rd1, %rd133;
	ld.global.nc.f32 	%f169, [%rd134];
	ld.local.f32 	%f170, [%rd12+8];
	fma.rn.f32 	%f171, %f2, %f169, %f170;
	st.local.f32 	[%rd12+8], %f171;
$L__BB0_30:
	add.s32 	%r181, %r181, 1;
	setp.eq.s32 	%p32, %r181, %r121;
	@%p32 bra 	$L__BB0_42;
	bra.uni 	$L__BB0_17;
$L__BB0_31:
	add.s32 	%r140, %r121, -1;
	and.b32  	%r88, %r121, 7;
	setp.lt.u32 	%p15, %r140, 7;
	mov.f32 	%f265, 0f00000000;
	mov.b32 	%r202, 0;
	@%p15 bra 	$L__BB0_34;
	and.b32  	%r202, %r121, 2147483640;
	mov.f32 	%f265, 0f00000000;
	mov.b32 	%r205, 0;
	mul.wide.s32 	%rd38, %r125, 4;
$L__BB0_33:
	.pragma "nounroll";
	mad.lo.s32 	%r142, %r205, %r125, %r132;
	mul.wide.s32 	%rd34, %r142, 4;
	add.s64 	%rd35, %rd3, %rd34;
	ld.global.nc.f32 	%f34, [%rd35];
	add.s32 	%r143, %r205, %r16;
	mul.wide.s32 	%rd36, %r143, 4;
	add.s64 	%rd37, %rd2, %rd36;
	ld.global.nc.f32 	%f35, [%rd37];
	fma.rn.f32 	%f36, %f34, %f35, %f265;
	add.s64 	%rd39, %rd35, %rd38;
	ld.global.nc.f32 	%f37, [%rd39];
	ld.global.nc.f32 	%f38, [%rd37+4];
	fma.rn.f32 	%f39, %f37, %f38, %f36;
	add.s64 	%rd40, %rd39, %rd38;
	ld.global.nc.f32 	%f40, [%rd40];
	ld.global.nc.f32 	%f41, [%rd37+8];
	fma.rn.f32 	%f42, %f40, %f41, %f39;
	add.s64 	%rd41, %rd40, %rd38;
	ld.global.nc.f32 	%f43, [%rd41];
	ld.global.nc.f32 	%f44, [%rd37+12];
	fma.rn.f32 	%f45, %f43, %f44, %f42;
	add.s64 	%rd42, %rd41, %rd38;
	ld.global.nc.f32 	%f46, [%rd42];
	ld.global.nc.f32 	%f47, [%rd37+16];
	fma.rn.f32 	%f48, %f46, %f47, %f45;
	add.s64 	%rd43, %rd42, %rd38;
	ld.global.nc.f32 	%f49, [%rd43];
	ld.global.nc.f32 	%f50, [%rd37+20];
	fma.rn.f32 	%f51, %f49, %f50, %f48;
	add.s64 	%rd44, %rd43, %rd38;
	ld.global.nc.f32 	%f52, [%rd44];
	ld.global.nc.f32 	%f53, [%rd37+24];
	fma.rn.f32 	%f54, %f52, %f53, %f51;
	add.s64 	%rd45, %rd44, %rd38;
	ld.global.nc.f32 	%f55, [%rd45];
	ld.global.nc.f32 	%f56, [%rd37+28];
	fma.rn.f32 	%f265, %f55, %f56, %f54;
	add.s32 	%r205, %r205, 8;
	setp.eq.s32 	%p16, %r205, %r202;
	@%p16 bra 	$L__BB0_34;
	bra.uni 	$L__BB0_33;
$L__BB0_34:
	setp.eq.s32 	%p17, %r88, 0;
	@%p17 bra 	$L__BB0_42;
	and.b32  	%r93, %r121, 3;
	setp.lt.u32 	%p18, %r88, 4;
	@%p18 bra 	$L__BB0_37;
	mad.lo.s32 	%r144, %r202, %r125, %r132;
	mul.wide.s32 	%rd46, %r144, 4;
	add.s64 	%rd47, %rd3, %rd46;
	ld.global.nc.f32 	%f58, [%rd47];
	add.s32 	%r145, %r202, %r16;
	mul.wide.s32 	%rd48, %r145, 4;
	add.s64 	%rd49, %rd2, %rd48;
	ld.global.nc.f32 	%f59, [%rd49];
	fma.rn.f32 	%f60, %f58, %f59, %f265;
	mul.wide.s32 	%rd50, %r125, 4;
	add.s64 	%rd51, %rd47, %rd50;
	ld.global.nc.f32 	%f61, [%rd51];
	ld.global.nc.f32 	%f62, [%rd49+4];
	fma.rn.f32 	%f63, %f61, %f62, %f60;
	add.s64 	%rd52, %rd51, %rd50;
	ld.global.nc.f32 	%f64, [%rd52];
	ld.global.nc.f32 	%f65, [%rd49+8];
	fma.rn.f32 	%f66, %f64, %f65, %f63;
	add.s64 	%rd53, %rd52, %rd50;
	ld.global.nc.f32 	%f67, [%rd53];
	ld.global.nc.f32 	%f68, [%rd49+12];
	fma.rn.f32 	%f265, %f67, %f68, %f66;
	add.s32 	%r202, %r202, 4;
$L__BB0_37:
	setp.eq.s32 	%p19, %r93, 0;
	@%p19 bra 	$L__BB0_42;
	setp.eq.s32 	%p20, %r93, 1;
	@%p20 bra 	$L__BB0_40;
	mad.lo.s32 	%r146, %r202, %r125, %r132;
	mul.wide.s32 	%rd54, %r146, 4;
	add.s64 	%rd55, %rd3, %rd54;
	ld.global.nc.f32 	%f70, [%rd55];
	add.s32 	%r147, %r202, %r16;
	mul.wide.s32 	%rd56, %r147, 4;
	add.s64 	%rd57, %rd2, %rd56;
	ld.global.nc.f32 	%f71, [%rd57];
	fma.rn.f32 	%f72, %f70, %f71, %f265;
	mul.wide.s32 	%rd58, %r125, 4;
	add.s64 	%rd59, %rd55, %rd58;
	ld.global.nc.f32 	%f73, [%rd59];
	ld.global.nc.f32 	%f74, [%rd57+4];
	fma.rn.f32 	%f265, %f73, %f74, %f72;
	add.s32 	%r202, %r202, 2;
$L__BB0_40:
	and.b32  	%r148, %r121, 1;
	setp.eq.b32 	%p21, %r148, 1;
	not.pred 	%p22, %p21;
	@%p22 bra 	$L__BB0_42;
	mad.lo.s32 	%r149, %r202, %r125, %r132;
	mul.wide.s32 	%rd60, %r149, 4;
	add.s64 	%rd61, %rd3, %rd60;
	ld.global.nc.f32 	%f75, [%rd61];
	add.s32 	%r150, %r202, %r16;
	mul.wide.s32 	%rd62, %r150, 4;
	add.s64 	%rd63, %rd2, %rd62;
	ld.global.nc.f32 	%f76, [%rd63];
	fma.rn.f32 	%f265, %f75, %f76, %f265;
$L__BB0_42:
	setp.lt.s32 	%p33, %r123, 1;
	@%p33 bra 	$L__BB0_55;
	mul.lo.s32 	%r98, %r123, %r1;
	and.b32  	%r99, %r123, 15;
	setp.lt.u32 	%p34, %r123, 16;
	mov.b32 	%r208, 0;
	@%p34 bra 	$L__BB0_46;
	and.b32  	%r208, %r123, 2147483632;
	neg.s32 	%r207, %r208;
	add.s64 	%rd13, %rd4, 32;
	add.s64 	%rd154, %rd5, 32;
	mov.u32 	%r206, %r98;
$L__BB0_45:
	.pragma "nounroll";
	mul.wide.s32 	%rd135, %r206, 4;
	add.s64 	%rd136, %rd13, %rd135;
	ld.global.nc.f32 	%f173, [%rd136+-32];
	ld.local.v4.f32 	{%f174, %f175, %f176, %f177}, [%rd154+-32];
	fma.rn.f32 	%f178, %f173, %f174, %f265;
	ld.global.nc.f32 	%f179, [%rd136+-28];
	fma.rn.f32 	%f180, %f179, %f175, %f178;
	ld.global.nc.f32 	%f181, [%rd136+-24];
	fma.rn.f32 	%f182, %f181, %f176, %f180;
	ld.global.nc.f32 	%f183, [%rd136+-20];
	fma.rn.f32 	%f184, %f183, %f177, %f182;
	ld.global.nc.f32 	%f185, [%rd136+-16];
	ld.local.v4.f32 	{%f186, %f187, %f188, %f189}, [%rd154+-16];
	fma.rn.f32 	%f190, %f185, %f186, %f184;
	ld.global.nc.f32 	%f191, [%rd136+-12];
	fma.rn.f32 	%f192, %f191, %f187, %f190;
	ld.global.nc.f32 	%f193, [%rd136+-8];
	fma.rn.f32 	%f194, %f193, %f188, %f192;
	ld.global.nc.f32 	%f195, [%rd136+-4];
	fma.rn.f32 	%f196, %f195, %f189, %f194;
	ld.global.nc.f32 	%f197, [%rd136];
	ld.local.v4.f32 	{%f198, %f199, %f200, %f201}, [%rd154];
	fma.rn.f32 	%f202, %f197, %f198, %f196;
	ld.global.nc.f32 	%f203, [%rd136+4];
	fma.rn.f32 	%f204, %f203, %f199, %f202;
	ld.global.nc.f32 	%f205, [%rd136+8];
	fma.rn.f32 	%f206, %f205, %f200, %f204;
	ld.global.nc.f32 	%f207, [%rd136+12];
	fma.rn.f32 	%f208, %f207, %f201, %f206;
	ld.global.nc.f32 	%f209, [%rd136+16];
	ld.local.v4.f32 	{%f210, %f211, %f212, %f213}, [%rd154+16];
	fma.rn.f32 	%f214, %f209, %f210, %f208;
	ld.global.nc.f32 	%f215, [%rd136+20];
	fma.rn.f32 	%f216, %f215, %f211, %f214;
	ld.global.nc.f32 	%f217, [%rd136+24];
	fma.rn.f32 	%f218, %f217, %f212, %f216;
	ld.global.nc.f32 	%f219, [%rd136+28];
	fma.rn.f32 	%f265, %f219, %f213, %f218;
	add.s32 	%r207, %r207, 16;
	add.s32 	%r206, %r206, 16;
	add.s64 	%rd154, %rd154, 64;
	setp.ne.s32 	%p35, %r207, 0;
	@%p35 bra 	$L__BB0_45;
$L__BB0_46:
	setp.eq.s32 	%p36, %r99, 0;
	@%p36 bra 	$L__BB0_55;
	and.b32  	%r109, %r123, 7;
	setp.lt.u32 	%p37, %r99, 8;
	@%p37 bra 	$L__BB0_49;
	add.s32 	%r173, %r208, %r98;
	mul.wide.s32 	%rd137, %r173, 4;
	add.s64 	%rd138, %rd4, %rd137;
	ld.global.nc.f32 	%f221, [%rd138];
	mul.wide.u32 	%rd139, %r208, 4;
	add.s64 	%rd140, %rd5, %rd139;
	ld.local.f32 	%f222, [%rd140];
	fma.rn.f32 	%f223, %f221, %f222, %f265;
	ld.global.nc.f32 	%f224, [%rd138+4];
	ld.local.f32 	%f225, [%rd140+4];
	fma.rn.f32 	%f226, %f224, %f225, %f223;
	ld.global.nc.f32 	%f227, [%rd138+8];
	ld.local.f32 	%f228, [%rd140+8];
	fma.rn.f32 	%f229, %f227, %f228, %f226;
	ld.global.nc.f32 	%f230, [%rd138+12];
	ld.local.f32 	%f231, [%rd140+12];
	fma.rn.f32 	%f232, %f230, %f231, %f229;
	ld.global.nc.f32 	%f233, [%rd138+16];
	ld.local.f32 	%f234, [%rd140+16];
	fma.rn.f32 	%f235, %f233, %f234, %f232;
	ld.global.nc.f32 	%f236, [%rd138+20];
	ld.local.f32 	%f237, [%rd140+20];
	fma.rn.f32 	%f238, %f236, %f237, %f235;
	ld.global.nc.f32 	%f239, [%rd138+24];
	ld.local.f32 	%f240, [%rd140+24];
	fma.rn.f32 	%f241, %f239, %f240, %f238;
	ld.global.nc.f32 	%f242, [%rd138+28];
	ld.local.f32 	%f243, [%rd140+28];
	fma.rn.f32 	%f265, %f242, %f243, %f241;
	add.s32 	%r208, %r208, 8;
$L__BB0_49:
	setp.eq.s32 	%p38, %r109, 0;
	@%p38 bra 	$L__BB0_55;
	and.b32  	%r112, %r123, 3;
	setp.lt.u32 	%p39, %r109, 4;
	@%p39 bra 	$L__BB0_52;
	add.s32 	%r174, %r208, %r98;
	mul.wide.s32 	%rd141, %r174, 4;
	add.s64 	%rd142, %rd4, %rd141;
	ld.global.nc.f32 	%f245, [%rd142];
	mul.wide.u32 	%rd143, %r208, 4;
	add.s64 	%rd144, %rd5, %rd143;
	ld.local.f32 	%f246, [%rd144];
	fma.rn.f32 	%f247, %f245, %f246, %f265;
	ld.global.nc.f32 	%f248, [%rd142+4];
	ld.local.f32 	%f249, [%rd144+4];
	fma.rn.f32 	%f250, %f248, %f249, %f247;
	ld.global.nc.f32 	%f251, [%rd142+8];
	ld.local.f32 	%f252, [%rd144+8];
	fma.rn.f32 	%f253, %f251, %f252, %f250;
	ld.global.nc.f32 	%f254, [%rd142+12];
	ld.local.f32 	%f255, [%rd144+12];
	fma.rn.f32 	%f265, %f254, %f255, %f253;
	add.s32 	%r208, %r208, 4;
$L__BB0_52:
	setp.eq.s32 	%p40, %r112, 0;
	@%p40 bra 	$L__BB0_55;
	mul.wide.u32 	%rd145, %r208, 4;
	add.s64 	%rd155, %rd5, %rd145;
	add.s32 	%r212, %r208, %r98;
	neg.s32 	%r211, %r112;
$L__BB0_54:
	.pragma "nounroll";
	mul.wide.s32 	%rd146, %r212, 4;
	add.s64 	%rd147, %rd4, %rd146;
	ld.global.nc.f32 	%f256, [%rd147];
	ld.local.f32 	%f257, [%rd155];
	fma.rn.f32 	%f265, %f256, %f257, %f265;
	add.s64 	%rd155, %rd155, 4;
	add.s32 	%r212, %r212, 1;
	add.s32 	%r211, %r211, 1;
	setp.ne.s32 	%p41, %r211, 0;
	@%p41 bra 	$L__BB0_54;
$L__BB0_55:
	ld.param.u64 	%rd151, [_Z17fused_lora_kernelPKfS0_S0_S0_Pfiiii_param_4];
	mad.lo.s32 	%r175, %r125, %r1, %r132;
	cvta.to.global.u64 	%rd148, %rd151;
	mul.wide.s32 	%rd149, %r175, 4;
	add.s64 	%rd150, %rd148, %rd149;
	st.global.f32 	[%rd150], %f265;
$L__BB0_56:
	ret;

}


// ===== COMPILED SASS (sm_100) =====

	.target	sm_100

	.elftype	@"ET_EXEC"


//--------------------- .note.nv.tkinfo           --------------------------
	.section	.note.nv.tkinfo,"",@"SHT_NOTE"
	.sectionflags	@"SHF_NOTE_NV_TKINFO"
	.tkinfo
        /*0018*/ 	.word	0x00000002
        /*0030*/ 	.string	""
        /*0030*/ 	.string	"ptxas"
        /*0030*/ 	.string	"Cuda compilation tools, release 13.0, V13.0.88"
        /*0030*/ 	.string	"Build cuda_13.0.r13.0/compiler.36424714_0"
        /*0030*/ 	.string	"-arch sm_100 -m 64 "



//--------------------- .note.nv.cuinfo           --------------------------
	.section	.note.nv.cuinfo,"",@"SHT_NOTE"
	.sectionflags	@"SHF_NOTE_NV_CUINFO"
        /*0018*/ 	.short	0x0002
        /*001a*/ 	.short	0x0064
        /*001c*/ 	.short	0x0082
	.zero		2


//--------------------- .nv.info                  --------------------------
	.section	.nv.info,"",@"SHT_CUDA_INFO"
	.align	4


	//----- nvinfo : EIATTR_REGCOUNT
	.align		4
        /*0000*/ 	.byte	0x04, 0x2f
        /*0002*/ 	.short	(.L_1 - .L_0)
	.align		4
.L_0:
        /*0004*/ 	.word	index@(_Z17fused_lora_kernelPKfS0_S0_S0_Pfiiii)
        /*0008*/ 	.word	0x00000020


	//----- nvinfo : EIATTR_FRAME_SIZE
	.align		4
.L_1:
        /*000c*/ 	.byte	0x04, 0x11
        /*000e*/ 	.short	(.L_3 - .L_2)
	.align		4
.L_2:
        /*0010*/ 	.word	index@(_Z17fused_lora_kernelPKfS0_S0_S0_Pfiiii)
        /*0014*/ 	.word	0x00000040


	//----- nvinfo : EIATTR_MIN_STACK_SIZE
	.align		4
.L_3:
        /*0018*/ 	.byte	0x04, 0x12
        /*001a*/ 	.short	(.L_5 - .L_4)
	.align		4
.L_4:
        /*001c*/ 	.word	index@(_Z17fused_lora_kernelPKfS0_S0_S0_Pfiiii)
        /*0020*/ 	.word	0x00000040
.L_5:


//--------------------- .nv.compat                --------------------------
	.section	.nv.compat,"",@"SHT_CUDA_COMPAT_INFO"
	.align	4
        /*0000*/ 	.byte	0x02, 0x09, 0x00, 0x00, 0x02, 0x02, 0x01, 0x00, 0x02, 0x05, 0x05, 0x00, 0x03, 0x07, 0x01, 0x01
        /*0010*/ 	.byte	0x02, 0x03, 0x00, 0x00, 0x02, 0x06, 0x01, 0x00, 0x04, 0x0b, 0x08, 0x00, 0x09, 0x00, 0x00, 0x00
        /*0020*/ 	.byte	0x00, 0x00, 0x00, 0x00


//--------------------- .nv.info._Z17fused_lora_kernelPKfS0_S0_S0_Pfiiii --------------------------
	.section	.nv.info._Z17fused_lora_kernelPKfS0_S0_S0_Pfiiii,"",@"SHT_CUDA_INFO"
	.sectionflags	@""
	.align	4


	//----- nvinfo : EIATTR_CUDA_API_VERSION
	.align		4
        /*0000*/ 	.byte	0x04, 0x37
        /*0002*/ 	.short	(.L_7 - .L_6)
.L_6:
        /*0004*/ 	.word	0x00000082


	//----- nvinfo : EIATTR_KPARAM_INFO
	.align		4
.L_7:
        /*0008*/ 	.byte	0x04, 0x17
        /*000a*/ 	.short	(.L_9 - .L_8)
.L_8:
        /*000c*/ 	.word	0x00000000
        /*0010*/ 	.short	0x0008
        /*0012*/ 	.short	0x0034
        /*0014*/ 	.byte	0x00, 0xf0, 0x11, 0x00


	//----- nvinfo : EIATTR_KPARAM_INFO
	.align		4
.L_9:
        /*0018*/ 	.byte	0x04, 0x17
        /*001a*/ 	.short	(.L_11 - .L_10)
.L_10:
        /*001c*/ 	.word	0x00000000
        /*0020*/ 	.short	0x0007
        /*0022*/ 	.short	0x0030
        /*0024*/ 	.byte	0x00, 0xf0, 0x11, 0x00


	//----- nvinfo : EIATTR_KPARAM_INFO
	.align		4
.L_11:
        /*0028*/ 	.byte	0x04, 0x17
        /*002a*/ 	.short	(.L_13 - .L_12)
.L_12:
        /*002c*/ 	.word	0x00000000
        /*0030*/ 	.short	0x0006
        /*0032*/ 	.short	0x002c
        /*0034*/ 	.byte	0x00, 0xf0, 0x11, 0x00


	//----- nvinfo : EIATTR_KPARAM_INFO
	.align		4
.L_13:
        /*0038*/ 	.byte	0x04, 0x17
        /*003a*/ 	.short	(.L_15 - .L_14)
.L_14:
        /*003c*/ 	.word	0x00000000
        /*0040*/ 	.short	0x0005
        /*0042*/ 	.short	0x0028
        /*0044*/ 	.byte	0x00, 0xf0, 0x11, 0x00


	//----- nvinfo : EIATTR_KPARAM_INFO
	.align		4
.L_15:
        /*0048*/ 	.byte	0x04, 0x17
        /*004a*/ 	.short	(.L_17 - .L_16)
.L_16:
        /*004c*/ 	.word	0x00000000
        /*0050*/ 	.short	0x0004
        /*0052*/ 	.short	0x0020
        /*0054*/ 	.byte	0x00, 0xf5, 0x21, 0x00


	//----- nvinfo : EIATTR_KPARAM_INFO
	.align		4
.L_17:
        /*0058*/ 	.byte	0x04, 0x17
        /*005a*/ 	.short	(.L_19 - .L_18)
.L_18:
        /*005c*/ 	.word	0x00000000
        /*0060*/ 	.short	0x0003
        /*0062*/ 	.short	0x0018
        /*0064*/ 	.byte	0x00, 0xf5, 0x21, 0x00


	//----- nvinfo : EIATTR_KPARAM_INFO
	.align		4
.L_19:
        /*0068*/ 	.byte	0x04, 0x17
        /*006a*/ 	.short	(.L_21 - .L_20)
.L_20:
        /*006c*/ 	.word	0x00000000
        /*0070*/ 	.short	0x0002
        /*0072*/ 	.short	0x0010
        /*0074*/ 	.byte	0x00, 0xf5, 0x21, 0x00


	//----- nvinfo : EIATTR_KPARAM_INFO
	.align		4
.L_21:
        /*0078*/ 	.byte	0x04, 0x17
        /*007a*/ 	.short	(.L_23 - .L_22)
.L_22:
        /*007c*/ 	.word	0x00000000
        /*0080*/ 	.short	0x0001
        /*0082*/ 	.short	0x0008
        /*0084*/ 	.byte	0x00, 0xf5, 0x21, 0x00


	//----- nvinfo : EIATTR_KPARAM_INFO
	.align		4
.L_23:
        /*0088*/ 	.byte	0x04, 0x17
        /*008a*/ 	.short	(.L_25 - .L_24)
.L_24:
        /*008c*/ 	.word	0x00000000
        /*0090*/ 	.short	0x0000
        /*0092*/ 	.short	0x0000
        /*0094*/ 	.byte	0x00, 0xf5, 0x21, 0x00


	//----- nvinfo : EIATTR_SPARSE_MMA_MASK
	.align		4
.L_25:
        /*0098*/ 	.byte	0x03, 0x50
        /*009a*/ 	.short	0x0000


	//----- nvinfo : EIATTR_MAXREG_COUNT
	.align		4
        /*009c*/ 	.byte	0x03, 0x1b
        /*009e*/ 	.short	0x00ff


	//----- nvinfo : EIATTR_MERCURY_ISA_VERSION
	.align		4
        /*00a0*/ 	.byte	0x03, 0x5f
        /*00a2*/ 	.short	0x0101


	//----- nvinfo : EIATTR_VRC_CTA_INIT_COUNT
	.align		4
        /*00a4*/ 	.byte	0x02, 0x4a
	.zero		1
	.zero		1


	//----- nvinfo : EIATTR_EXIT_INSTR_OFFSETS
	.align		4
        /*00a8*/ 	.byte	0x04, 0x1c
        /*00aa*/ 	.short	(.L_27 - .L_26)


	//   ....[0]....
.L_26:
        /*00ac*/ 	.word	0x000000f0


	//   ....[1]....
        /*00b0*/ 	.word	0x00002570


	//----- nvinfo : EIATTR_CBANK_PARAM_SIZE
	.align		4
.L_27:
        /*00b4*/ 	.byte	0x03, 0x19
        /*00b6*/ 	.short	0x0038


	//----- nvinfo : EIATTR_PARAM_CBANK
	.align		4
        /*00b8*/ 	.byte	0x04, 0x0a
        /*00ba*/ 	.short	(.L_29 - .L_28)
	.align		4
.L_28:
        /*00bc*/ 	.word	index@(.nv.constant0._Z17fused_lora_kernelPKfS0_S0_S0_Pfiiii)
        /*00c0*/ 	.short	0x0380
        /*00c2*/ 	.short	0x0038


	//----- nvinfo : EIATTR_SW_WAR
	.align		4
.L_29:
        /*00c4*/ 	.byte	0x04, 0x36
        /*00c6*/ 	.short	(.L_31 - .L_30)
.L_30:
        /*00c8*/ 	.word	0x00000008
.L_31:


//--------------------- .nv.callgraph             --------------------------
	.section	.nv.callgraph,"",@"SHT_CUDA_CALLGRAPH"
	.align	4
	.sectionentsize	8
	.align		4
        /*0000*/ 	.word	0x00000000
	.align		4
        /*0004*/ 	.word	0xffffffff
	.align		4
        /*0008*/ 	.word	0x00000000
	.align		4
        /*000c*/ 	.word	0xfffffffe
	.align		4
        /*0010*/ 	.word	0x00000000
	.align		4
        /*0014*/ 	.word	0xfffffffd
	.align		4
        /*0018*/ 	.word	0x00000000
	.align		4
        /*001c*/ 	.word	0xfffffffc


//--------------------- .text._Z17fused_lora_kernelPKfS0_S0_S0_Pfiiii --------------------------
	.section	.text._Z17fused_lora_kernelPKfS0_S0_S0_Pfiiii,"ax",@progbits
	.align	128
        .global         _Z17fused_lora_kernelPKfS0_S0_S0_Pfiiii
        .type           _Z17fused_lora_kernelPKfS0_S0_S0_Pfiiii,@function
        .size           _Z17fused_lora_kernelPKfS0_S0_S0_Pfiiii,(.L_x_23 - _Z17fused_lora_kernelPKfS0_S0_S0_Pfiiii)
        .other          _Z17fused_lora_kernelPKfS0_S0_S0_Pfiiii,@"STO_CUDA_ENTRY STV_DEFAULT"
_Z17fused_lora_kernelPKfS0_S0_S0_Pfiiii:
.text._Z17fused_lora_kernelPKfS0_S0_S0_Pfiiii:
[----:B------:R-:W0:Y:S01]  /*0000*/  LDC R1, c[0x0][0x37c] ;  /* 0x0000df00ff017b82 */ /* 0x000e220000000800 */
[----:B------:R-:W1:Y:S07]  /*0010*/  S2R R0, SR_TID.Y ;  /* 0x0000000000007919 */ /* 0x000e6e0000002200 */
[----:B------:R-:W2:Y:S01]  /*0020*/  LDC R18, c[0x0][0x360] ;  /* 0x0000d800ff127b82 */ /* 0x000ea20000000800 */
[----:B------:R-:W3:Y:S01]  /*0030*/  LDCU UR6, c[0x0][0x3b0] ;  /* 0x00007600ff0677ac */ /* 0x000ee20008000800 */
[----:B0-----:R-:W-:Y:S01]  /*0040*/  IADD3 R1, PT, PT, R1, -0x40, RZ ;  /* 0xffffffc001017810 */ /* 0x001fe20007ffe0ff */
[----:B------:R-:W2:Y:S01]  /*0050*/  S2R R3, SR_TID.X ;  /* 0x0000000000037919 */ /* 0x000ea20000002100 */
[----:B------:R-:W0:Y:S02]  /*0060*/  LDCU UR7, c[0x0][0x3ac] ;  /* 0x00007580ff0777ac */ /* 0x000e240008000800 */
[----:B------:R-:W-:-:S02]  /*0070*/  R2UR UR12, R1 ;  /* 0x00000000010c72ca */ /* 0x000fc400000e0000 */
[----:B------:R-:W1:Y:S08]  /*0080*/  S2UR UR5, SR_CTAID.Y ;  /* 0x00000000000579c3 */ /* 0x000e700000002600 */
[----:B------:R-:W1:Y:S08]  /*0090*/  LDC R17, c[0x0][0x364] ;  /* 0x0000d900ff117b82 */ /* 0x000e700000000800 */
[----:B------:R-:W2:Y:S01]  /*00a0*/  S2UR UR4, SR_CTAID.X ;  /* 0x00000000000479c3 */ /* 0x000ea20000002500 */
[----:B-1----:R-:W-:-:S05]  /*00b0*/  IMAD R17, R17, UR5, R0 ;  /* 0x0000000511117c24 */ /* 0x002fca000f8e0200 */
[----:B---3--:R-:W-:Y:S01]  /*00c0*/  ISETP.GE.AND P0, PT, R17, UR6, PT ;  /* 0x0000000611007c0c */ /* 0x008fe2000bf06270 */
[----:B--2---:R-:W-:-:S05]  /*00d0*/  IMAD R18, R18, UR4, R3 ;  /* 0x0000000412127c24 */ /* 0x004fca000f8e0203 */
[----:B0-----:R-:W-:-:S13]  /*00e0*/  ISETP.GE.OR P0, PT, R18, UR7, P0 ;  /* 0x0000000712007c0c */ /* 0x001fda0008706670 */
[----:B------:R-:W-:Y:S05]  /*00f0*/  @P0 EXIT ;  /* 0x000000000000094d */ /* 0x000fea0003800000 */
[----:B------:R-:W0:Y:S02]  /*0100*/  LDCU UR4, c[0x0][0x3b4] ;  /* 0x00007680ff0477ac */ /* 0x000e240008000800 */
[----:B0-----:R-:W-:-:S09]  /*0110*/  UISETP.GE.AND UP0, UPT, UR4, 0x1, UPT ;  /* 0x000000010400788c */ /* 0x001fd2000bf06270 */
[----:B------:R-:W-:Y:S05]  /*0120*/  BRA.U !UP0, `(.L_x_0) ;  /* 0x0000000108c87547 */ /* 0x000fea000b800000 */
[----:B------:R-:W-:Y:S01]  /*0130*/  UISETP.GE.U32.AND UP0, UPT, UR4, 0x10, UPT ;  /* 0x000000100400788c */ /* 0x000fe2000bf06070 */
[----:B------:R-:W-:Y:S01]  /*0140*/  HFMA2 R0, -RZ, RZ, 0, 0 ;  /* 0x00000000ff007431 */ /* 0x000fe200000001ff */
[----:B------:R-:W-:-:S04]  /*0150*/  ULOP3.LUT UR5, UR4, 0xf, URZ, 0xc0, !UPT ;  /* 0x0000000f04057892 */ /* 0x000fc8000f8ec0ff */
[----:B------:R-:W-:-:S03]  /*0160*/  UISETP.NE.AND UP1, UPT, UR5, URZ, UPT ;  /* 0x000000ff0500728c */ /* 0x000fc6000bf25270 */
[----:B------:R-:W-:Y:S08]  /*0170*/  BRA.U !UP0, `(.L_x_1) ;  /* 0x00000001082c7547 */ /* 0x000ff0000b800000 */
[----:B------:R-:W-:Y:S01]  /*0180*/  ULOP3.LUT UR4, UR4, 0x7ffffff0, URZ, 0xc0, !UPT ;  /* 0x7ffffff004047892 */ /* 0x000fe2000f8ec0ff */
[----:B------:R-:W-:-:S05]  /*0190*/  MOV R3, RZ ;  /* 0x000000ff00037202 */ /* 0x000fca0000000f00 */
[----:B------:R-:W-:-:S07]  /*01a0*/  MOV R0, UR4 ;  /* 0x0000000400007c02 */ /* 0x000fce0008000f00 */
.L_x_2:
[C---:B0-----:R-:W-:Y:S02]  /*01b0*/  LEA R2, R3.reuse, UR12, 0x2 ;  /* 0x0000000c03027c11 */ /* 0x041fe4000f8e10ff */
[----:B------:R-:W-:-:S03]  /*01c0*/  IADD3 R3, PT, PT, R3, 0x10, RZ ;  /* 0x0000001003037810 */ /* 0x000fc60007ffe0ff */
[----:B------:R0:W-:Y:S01]  /*01d0*/  STL.128 [R2], RZ ;  /* 0x000000ff02007387 */ /* 0x0001e20000100c00 */
[----:B------:R-:W-:-:S03]  /*01e0*/  ISETP.NE.AND P0, PT, R3, R0, PT ;  /* 0x000000000300720c */ /* 0x000fc60003f05270 */
[----:B------:R0:W-:Y:S04]  /*01f0*/  STL.128 [R2+0x10], RZ ;  /* 0x000010ff02007387 */ /* 0x0001e80000100c00 */
[----:B------:R0:W-:Y:S04]  /*0200*/  STL.128 [R2+0x20], RZ ;  /* 0x000020ff02007387 */ /* 0x0001e80000100c00 */
[----:B------:R0:W-:Y:S02]  /*0210*/  STL.128 [R2+0x30], RZ ;  /* 0x000030ff02007387 */ /* 0x0001e40000100c00 */
[----:B------:R-:W-:Y:S05]  /*0220*/  @P0 BRA `(.L_x_2) ;  /* 0xfffffffc00e00947 */ /* 0x000fea000383ffff */
.L_x_1:
[----:B------:R-:W-:Y:S05]  /*0230*/  BRA.U !UP1, `(.L_x_0) ;  /* 0x0000000109847547 */ /* 0x000fea000b800000 */
[----:B------:R-:W1:Y:S01]  /*0240*/  LDC R3, c[0x0][0x3b4] ;  /* 0x0000ed00ff037b82 */ /* 0x000e620000000800 */
[----:B------:R-:W-:Y:S01]  /*0250*/  UISETP.GE.U32.AND UP0, UPT, UR5, 0x8, UPT ;  /* 0x000000080500788c */ /* 0x000fe2000bf06070 */
[----:B-1----:R-:W-:-:S04]  /*0260*/  LOP3.LUT R4, R3, 0x7, RZ, 0xc0, !PT ;  /* 0x0000000703047812 */ /* 0x002fc800078ec0ff */
[----:B------:R-:W-:-:S04]  /*0270*/  ISETP.NE.AND P0, PT, R4, RZ, PT ;  /* 0x000000ff0400720c */ /* 0x000fc80003f05270 */
[----:B------:R-:W-:Y:S09]  /*0280*/  BRA.U !UP0, `(.L_x_3) ;  /* 0x0000000108287547 */ /* 0x000ff2000b800000 */
[C---:B0-----:R-:W-:Y:S02]  /*0290*/  LEA R2, R0.reuse, UR12, 0x2 ;  /* 0x0000000c00027c11 */ /* 0x041fe4000f8e10ff */
[----:B------:R-:W-:-:S03]  /*02a0*/  IADD3 R0, PT, PT, R0, 0x8, RZ ;  /* 0x0000000800007810 */ /* 0x000fc60007ffe0ff */
[----:B------:R1:W-:Y:S04]  /*02b0*/  STL [R2], RZ ;  /* 0x000000ff02007387 */ /* 0x0003e80000100800 */
[----:B------:R1:W-:Y:S04]  /*02c0*/  STL [R2+0x4], RZ ;  /* 0x000004ff02007387 */ /* 0x0003e80000100800 */
[----:B------:R1:W-:Y:S04]  /*02d0*/  STL [R2+0x8], RZ ;  /* 0x000008ff02007387 */ /* 0x0003e80000100800 */
[----:B------:R1:W-:Y:S04]  /*02e0*/  STL [R2+0xc], RZ ;  /* 0x00000cff02007387 */ /* 0x0003e80000100800 */
[----:B------:R1:W-:Y:S04]  /*02f0*/  STL [R2+0x10], RZ ;  /* 0x000010ff02007387 */ /* 0x0003e80000100800 */
[----:B------:R1:W-:Y:S04]  /*0300*/  STL [R2+0x14], RZ ;  /* 0x000014ff02007387 */ /* 0x0003e80000100800 */
[----:B------:R1:W-:Y:S04]  /*0310*/  STL [R2+0x18], RZ ;  /* 0x000018ff02007387 */ /* 0x0003e80000100800 */
[----:B------:R1:W-:Y:S02]  /*0320*/  STL [R2+0x1c], RZ ;  /* 0x00001cff02007387 */ /* 0x0003e40000100800 */
.L_x_3:
[----:B------:R-:W-:Y:S05]  /*0330*/  @!P0 BRA `(.L_x_0) ;  /* 0x0000000000448947 */ /* 0x000fea0003800000 */
[----:B------:R-:W-:Y:S02]  /*0340*/  ISETP.GE.U32.AND P0, PT, R4, 0x4, PT ;  /* 0x000000040400780c */ /* 0x000fe40003f06070 */
[----:B01----:R-:W-:-:S04]  /*0350*/  LOP3.LUT R2, R3, 0x3, RZ, 0xc0, !PT ;  /* 0x0000000303027812 */ /* 0x003fc800078ec0ff */
[----:B------:R-:W-:-:S07]  /*0360*/  ISETP.NE.AND P1, PT, R2, RZ, PT ;  /* 0x000000ff0200720c */ /* 0x000fce0003f25270 */
[C---:B------:R-:W-:Y:S02]  /*0370*/  @P0 LEA R4, R0.reuse, UR12, 0x2 ;  /* 0x0000000c00040c11 */ /* 0x040fe4000f8e10ff */
[----:B------:R-:W-:-:S03]  /*0380*/  @P0 IADD3 R0, PT, PT, R0, 0x4, RZ ;  /* 0x0000000400000810 */ /* 0x000fc60007ffe0ff */
[----:B------:R2:W-:Y:S04]  /*0390*/  @P0 STL [R4], RZ ;  /* 0x000000ff04000387 */ /* 0x0005e80000100800 */
[----:B------:R2:W-:Y:S04]  /*03a0*/  @P0 STL [R4+0x4], RZ ;  /* 0x000004ff04000387 */ /* 0x0005e80000100800 */
[----:B------:R2:W-:Y:S04]  /*03b0*/  @P0 STL [R4+0x8], RZ ;  /* 0x000008ff04000387 */ /* 0x0005e80000100800 */
[----:B------:R2:W-:Y:S01]  /*03c0*/  @P0 STL [R4+0xc], RZ ;  /* 0x00000cff04000387 */ /* 0x0005e20000100800 */
[----:B------:R-:W-:Y:S05]  /*03d0*/  @!P1 BRA `(.L_x_0) ;  /* 0x00000000001c9947 */ /* 0x000fea0003800000 */
[----:B------:R-:W-:-:S05]  /*03e0*/  UMOV UR4, URZ ;  /* 0x000000ff00047c82 */ /* 0x000fca0008000000 */
.L_x_4:
[C---:B------:R-:W-:Y:S01]  /*03f0*/  LEA R3, R0.reuse, UR12, 0x2 ;  /* 0x0000000c00037c11 */ /* 0x040fe2000f8e10ff */
[----:B------:R-:W-:Y:S01]  /*0400*/  UIADD3 UR4, UPT, UPT, UR4, 0x1, URZ ;  /* 0x0000000104047890 */ /* 0x000fe2000fffe0ff */
[----:B------:R-:W-:-:S03]  /*0410*/  IADD3 R0, PT, PT, R0, 0x1, RZ ;  /* 0x0000000100007810 */ /* 0x000fc60007ffe0ff */
[----:B------:R3:W-:Y:S02]  /*0420*/  STL [R3], RZ ;  /* 0x000000ff03007387 */ /* 0x0007e40000100800 */
[----:B------:R-:W-:-:S13]  /*0430*/  ISETP.NE.AND P0, PT, R2, UR4, PT ;  /* 0x0000000402007c0c */ /* 0x000fda000bf05270 */
[----:B---3--:R-:W-:Y:S05]  /*0440*/  @P0 BRA `(.L_x_4) ;  /* 0xfffffffc00e80947 */ /* 0x008fea000383ffff */
.L_x_0:
[----:B------:R-:W3:Y:S01]  /*0450*/  LDCU UR6, c[0x0][0x3a8] ;  /* 0x00007500ff0677ac */ /* 0x000ee20008000800 */
[----:B------:R-:W-:Y:S01]  /*0460*/  HFMA2 R16, -RZ, RZ, 0, 0 ;  /* 0x00000000ff107431 */ /* 0x000fe200000001ff */
[----:B------:R-:W4:Y:S01]  /*0470*/  LDCU.64 UR10, c[0x0][0x358] ;  /* 0x00006b00ff0a77ac */ /* 0x000f220008000a00 */
[----:B---3--:R-:W-:-:S09]  /*0480*/  UISETP.GE.AND UP0, UPT, UR6, 0x1, UPT ;  /* 0x000000010600788c */ /* 0x008fd2000bf06270 */
[----:B----4-:R-:W-:Y:S05]  /*0490*/  BRA.U !UP0, `(.L_x_5) ;  /* 0x00000019083c7547 */ /* 0x010fea000b800000 */
[----:B------:R-:W3:Y:S02]  /*04a0*/  LDCU UR4, c[0x0][0x3b4] ;  /* 0x00007680ff0477ac */ /* 0x000ee40008000800 */
[----:B---3--:R-:W-:-:S09]  /*04b0*/  UISETP.GE.AND UP0, UPT, UR4, 0x1, UPT ;  /* 0x000000010400788c */ /* 0x008fd2000bf06270 */
[----:B------:R-:W-:Y:S05]  /*04c0*/  BRA.U !UP0, `(.L_x_6) ;  /* 0x0000001108407547 */ /* 0x000fea000b800000 */
[----:B------:R-:W-:Y:S01]  /*04d0*/  IADD3 R0, PT, PT, R1, 0x20, RZ ;  /* 0x0000002001007810 */ /* 0x000fe20007ffe0ff */
[----:B------:R-:W-:Y:S01]  /*04e0*/  USHF.L.U32 UR5, UR6, 0x4, URZ ;  /* 0x0000000406057899 */ /* 0x000fe200080006ff */
[----:B------:R-:W-:Y:S01]  /*04f0*/  MOV R16, RZ ;  /* 0x000000ff00107202 */ /* 0x000fe20000000f00 */
[----:B------:R-:W-:-:S10]  /*0500*/  UMOV UR4, URZ ;  /* 0x000000ff00047c82 */ /* 0x000fd40008000000 */
.L_x_12:
[----:B---3--:R-:W3:Y:S01]  /*0510*/  LDCU.64 UR8, c[0x0][0x3b0] ;  /* 0x00007600ff0877ac */ /* 0x008ee20008000a00 */
[----:B012---:R-:W0:Y:S01]  /*0520*/  LDC.64 R2, c[0x0][0x380] ;  /* 0x0000e000ff027b82 */ /* 0x007e220000000a00 */
[----:B------:R-:W1:Y:S07]  /*0530*/  LDCU UR6, c[0x0][0x3a8] ;  /* 0x00007500ff0677ac */ /* 0x000e6e0008000800 */
[----:B--2---:R-:W2:Y:S01]  /*0540*/  LDC.64 R4, c[0x0][0x388] ;  /* 0x0000e200ff047b82 */ /* 0x004ea20000000a00 */
[----:B---3--:R-:W-:-:S02]  /*0550*/  MOV R6, UR8 ;  /* 0x0000000800067c02 */ /* 0x008fc40008000f00 */
[----:B-1----:R-:W-:-:S03]  /*0560*/  MOV R9, UR6 ;  /* 0x0000000600097c02 */ /* 0x002fc60008000f00 */
[----:B------:R-:W-:Y:S02]  /*0570*/  IMAD R7, R6, UR4, R17 ;  /* 0x0000000406077c24 */ /* 0x000fe4000f8e0211 */
[----:B------:R-:W-:Y:S02]  /*0580*/  IMAD R9, R18, R9, UR4 ;  /* 0x0000000412097e24 */ /* 0x000fe4000f8e0209 */
[----:B0-----:R-:W-:-:S04]  /*0590*/  IMAD.WIDE R2, R7, 0x4, R2 ;  /* 0x0000000407027825 */ /* 0x001fc800078e0202 */
[----:B--2---:R-:W-:Y:S02]  /*05a0*/  IMAD.WIDE R4, R9, 0x4, R4 ;  /* 0x0000000409047825 */ /* 0x004fe400078e0204 */
[----:B------:R-:W2:Y:S04]  /*05b0*/  LDG.E.CONSTANT R3, desc[UR10][R2.64] ;  /* 0x0000000a02037981 */ /* 0x000ea8000c1e9900 */
[----:B------:R-:W2:Y:S01]  /*05c0*/  LDG.E.CONSTANT R4, desc[UR10][R4.64] ;  /* 0x0000000a04047981 */ /* 0x000ea2000c1e9900 */
[----:B------:R-:W-:Y:S01]  /*05d0*/  UISETP.GE.U32.AND UP0, UPT, UR9, 0x10, UPT ;  /* 0x000000100900788c */ /* 0x000fe2000bf06070 */
[----:B------:R-:W-:Y:S02]  /*05e0*/  HFMA2 R23, -RZ, RZ, 0, 0 ;  /* 0x00000000ff177431 */ /* 0x000fe400000001ff */
[----:B--2---:R-:W-:-:S06]  /*05f0*/  FFMA R16, R3, R4, R16 ;  /* 0x0000000403107223 */ /* 0x004fcc0000000010 */
[----:B------:R-:W-:Y:S05]  /*0600*/  BRA.U !UP0, `(.L_x_7) ;  /* 0x0000000908087547 */ /* 0x000fea000b800000 */
[----:B------:R-:W0:Y:S01]  /*0610*/  LDCU UR7, c[0x0][0x3b4] ;  /* 0x00007680ff0777ac */ /* 0x000e220008000800 */
[----:B------:R-:W-:Y:S01]  /*0620*/  MOV R2, R0 ;  /* 0x0000000000027202 */ /* 0x000fe20000000f00 */
[----:B------:R-:W1:Y:S01]  /*0630*/  LDCU.64 UR8, c[0x0][0x390] ;  /* 0x00007200ff0877ac */ /* 0x000e620008000a00 */
[----:B------:R-:W-:Y:S02]  /*0640*/  UIADD3 UR13, UPT, UPT, UR4, UR6, URZ ;  /* 0x00000006040d7290 */ /* 0x000fe4000fffe0ff */
[----:B------:R-:W-:Y:S02]  /*0650*/  ULEA UR16, UR6, UR4, 0x1 ;  /* 0x0000000406107291 */ /* 0x000fe4000f8e08ff */
[----:B------:R-:W-:Y:S02]  /*0660*/  UIMAD UR17, UR6, 0x3, UR4 ;  /* 0x00000003061178a4 */ /* 0x000fe4000f8e0204 */
[----:B------:R-:W-:Y:S02]  /*0670*/  ULEA UR18, UR6, UR4, 0x2 ;  /* 0x0000000406127291 */ /* 0x000fe4000f8e10ff */
[----:B------:R-:W-:-:S02]  /*0680*/  UIMAD UR19, UR6, 0x5, UR4 ;  /* 0x00000005061378a4 */ /* 0x000fc4000f8e0204 */
[----:B0-----:R-:W-:Y:S02]  /*0690*/  ULOP3.LUT UR7, UR7, 0x7ffffff0, URZ, 0xc0, !UPT ;  /* 0x7ffffff007077892 */ /* 0x001fe4000f8ec0ff */
[----:B------:R-:W-:Y:S02]  /*06a0*/  UIMAD UR20, UR6, 0x6, UR4 ;  /* 0x00000006061478a4 */ /* 0x000fe4000f8e0204 */
[----:B------:R-:W-:Y:S02]  /*06b0*/  UIMAD UR21, UR6, 0x7, UR4 ;  /* 0x00000007061578a4 */ /* 0x000fe4000f8e0204 */
[----:B------:R-:W-:Y:S02]  /*06c0*/  ULEA UR22, UR6, UR4, 0x3 ;  /* 0x0000000406167291 */ /* 0x000fe4000f8e18ff */
[----:B------:R-:W-:Y:S02]  /*06d0*/  UIMAD UR23, UR6, 0x9, UR4 ;  /* 0x00000009061778a4 */ /* 0x000fe4000f8e0204 */
[----:B------:R-:W-:-:S02]  /*06e0*/  UIMAD UR24, UR6, 0xa, UR4 ;  /* 0x0000000a061878a4 */ /* 0x000fc4000f8e0204 */
[----:B------:R-:W-:Y:S02]  /*06f0*/  UIMAD UR25, UR6, 0xb, UR4 ;  /* 0x0000000b061978a4 */ /* 0x000fe4000f8e0204 */
[----:B------:R-:W-:Y:S02]  /*0700*/  UIMAD UR26, UR6, 0xc, UR4 ;  /* 0x0000000c061a78a4 */ /* 0x000fe4000f8e0204 */
[----:B------:R-:W-:Y:S02]  /*0710*/  UIMAD UR27, UR6, 0xd, UR4 ;  /* 0x0000000d061b78a4 */ /* 0x000fe4000f8e0204 */
[----:B------:R-:W-:Y:S02]  /*0720*/  UIMAD UR28, UR6, 0xe, UR4 ;  /* 0x0000000e061c78a4 */ /* 0x000fe4000f8e0204 */
[----:B------:R-:W-:Y:S02]  /*0730*/  UIMAD UR6, UR6, 0xf, UR4 ;  /* 0x0000000f060678a4 */ /* 0x000fe4000f8e0204 */
[----:B-1----:R-:W-:-:S02]  /*0740*/  UIMAD.WIDE.U32 UR14, UR4, 0x4, UR8 ;  /* 0x00000004040e78a5 */ /* 0x002fc4000f8e0008 */
[----:B------:R-:W-:-:S12]  /*0750*/  UIADD3 UR7, UPT, UPT, -UR7, URZ, URZ ;  /* 0x000000ff07077290 */ /* 0x000fd8000fffe1ff */
.L_x_8:
[----:B------:R-:W-:Y:S01]  /*0760*/  UIMAD.WIDE.U32 UR30, UR13, 0x4, UR8 ;  /* 0x000000040d1e78a5 */ /* 0x000fe2000f8e0008 */
[----:B------:R-:W-:Y:S01]  /*0770*/  MOV R12, UR14 ;  /* 0x0000000e000c7c02 */ /* 0x000fe20008000f00 */
[----:B------:R-:W-:Y:S01]  /*0780*/  UIMAD.WIDE.U32 UR34, UR17, 0x4, UR8 ;  /* 0x00000004112278a5 */ /* 0x000fe2000f8e0008 */
[----:B------:R-:W-:Y:S01]  /*0790*/  MOV R13, UR15 ;  /* 0x0000000f000d7c02 */ /* 0x000fe20008000f00 */
[----:B------:R-:W-:Y:S01]  /*07a0*/  UIMAD.WIDE.U32 UR32, UR16, 0x4, UR8 ;  /* 0x00000004102078a5 */ /* 0x000fe2000f8e0008 */
[----:B------:R-:W2:Y:S01]  /*07b0*/  LDL.128 R8, [R2+-0x20] ;  /* 0xffffe00002087983 */ /* 0x000ea20000100c00 */
[----:B------:R-:W-:Y:S02]  /*07c0*/  MOV R26, UR30 ;  /* 0x0000001e001a7c02 */ /* 0x000fe40008000f00 */
[----:B------:R-:W-:Y:S01]  /*07d0*/  MOV R22, UR34 ;  /* 0x0000002200167c02 */ /* 0x000fe20008000f00 */
[----:B------:R-:W2:Y:S01]  /*07e0*/  LDG.E.CONSTANT R12, desc[UR10][R12.64] ;  /* 0x0000000a0c0c7981 */ /* 0x000ea2000c1e9900 */
[----:B------:R-:W-:-:S02]  /*07f0*/  MOV R27, UR31 ;  /* 0x0000001f001b7c02 */ /* 0x000fc40008000f00 */
[----:B------:R-:W-:Y:S02]  /*0800*/  MOV R6, UR32 ;  /* 0x0000002000067c02 */ /* 0x000fe40008000f00 */
[----:B------:R-:W-:Y:S01]  /*0810*/  MOV R7, UR33 ;  /* 0x0000002100077c02 */ /* 0x000fe20008000f00 */
[----:B------:R-:W3:Y:S01]  /*0820*/  LDG.E.CONSTANT R26, desc[UR10][R26.64] ;  /* 0x0000000a1a1a7981 */ /* 0x000ee2000c1e9900 */
[----:B------:R-:W-:-:S03]  /*0830*/  MOV R23, UR35 ;  /* 0x0000002300177c02 */ /* 0x000fc60008000f00 */
[----:B------:R-:W4:Y:S04]  /*0840*/  LDG.E.CONSTANT R19, desc[UR10][R6.64] ;  /* 0x0000000a06137981 */ /* 0x000f28000c1e9900 */
[----:B------:R-:W5:Y:S01]  /*0850*/  LDG.E.CONSTANT R22, desc[UR10][R22.64] ;  /* 0x0000000a16167981 */ /* 0x000f62000c1e9900 */
[----:B------:R-:W-:Y:S02]  /*0860*/  UIMAD.WIDE.U32 UR30, UR18, 0x4, UR8 ;  /* 0x00000004121e78a5 */ /* 0x000fe4000f8e0008 */
[----:B------:R-:W-:Y:S02]  /*0870*/  UIMAD.WIDE.U32 UR34, UR20, 0x4, UR8 ;  /* 0x00000004142278a5 */ /* 0x000fe4000f8e0008 */
[----:B------:R-:W-:Y:S02]  /*0880*/  UIMAD.WIDE.U32 UR32, UR19, 0x4, UR8 ;  /* 0x00000004132078a5 */ /* 0x000fe4000f8e0008 */
[----:B------:R-:W-:Y:S01]  /*0890*/  UIMAD.WIDE.U32 UR36, UR21, 0x4, UR8 ;  /* 0x00000004152478a5 */ /* 0x000fe2000f8e0008 */
[----:B------:R-:W-:-:S02]  /*08a0*/  MOV R29, UR31 ;  /* 0x0000001f001d7c02 */ /* 0x000fc40008000f00 */
[----:B------:R-:W-:Y:S02]  /*08b0*/  MOV R28, UR30 ;  /* 0x0000001e001c7c02 */ /* 0x000fe40008000f00 */
[----:B------:R-:W-:Y:S02]  /*08c0*/  MOV R4, UR34 ;  /* 0x0000002200047c02 */ /* 0x000fe40008000f00 */
[----:B------:R-:W-:Y:S01]  /*08d0*/  MOV R5, UR35 ;  /* 0x0000002300057c02 */ /* 0x000fe20008000f00 */
[----:B------:R-:W5:Y:S01]  /*08e0*/  LDG.E.CONSTANT R29, desc[UR10][R28.64] ;  /* 0x0000000a1c1d7981 */ /* 0x000f62000c1e9900 */
[----:B------:R-:W-:Y:S02]  /*08f0*/  MOV R20, UR32 ;  /* 0x0000002000147c02 */ /* 0x000fe40008000f00 */
[----:B------:R-:W-:Y:S01]  /*0900*/  MOV R21, UR33 ;  /* 0x0000002100157c02 */ /* 0x000fe20008000f00 */
[----:B------:R-:W5:Y:S01]  /*0910*/  LDG.E.CONSTANT R27, desc[UR10][R4.64] ;  /* 0x0000000a041b7981 */ /* 0x000f62000c1e9900 */
[----:B------:R-:W-:-:S02]  /*0920*/  MOV R24, UR36 ;  /* 0x0000002400187c02 */ /* 0x000fc40008000f00 */
[----:B------:R-:W-:Y:S01]  /*0930*/  MOV R25, UR37 ;  /* 0x0000002500197c02 */ /* 0x000fe20008000f00 */
[----:B------:R0:W5:Y:S04]  /*0940*/  LDG.E.CONSTANT R28, desc[UR10][R20.64] ;  /* 0x0000000a141c7981 */ /* 0x000168000c1e9900 */
[----:B------:R-:W5:Y:S04]  /*0950*/  LDL.128 R4, [R2+-0x10] ;  /* 0xfffff00002047983 */ /* 0x000f680000100c00 */
[----:B------:R-:W5:Y:S01]  /*0960*/  LDG.E.CONSTANT R24, desc[UR10][R24.64] ;  /* 0x0000000a18187981 */ /* 0x000f62000c1e9900 */
[----:B------:R-:W-:-:S06]  /*0970*/  UIMAD.WIDE.U32 UR30, UR22, 0x4, UR8 ;  /* 0x00000004161e78a5 */ /* 0x000fcc000f8e0008 */
[----:B0-----:R-:W-:Y:S02]  /*0980*/  MOV R20, UR30 ;  /* 0x0000001e00147c02 */ /* 0x001fe40008000f00 */
[----:B------:R-:W-:Y:S01]  /*0990*/  MOV R21, UR31 ;  /* 0x0000001f00157c02 */ /* 0x000fe20008000f00 */
[----:B------:R-:W-:Y:S02]  /*09a0*/  UIMAD.WIDE.U32 UR30, UR23, 0x4, UR8 ;  /* 0x00000004171e78a5 */ /* 0x000fe4000f8e0008 */
[----:B------:R-:W-:Y:S02]  /*09b0*/  UIMAD.WIDE.U32 UR34, UR25, 0x4, UR8 ;  /* 0x00000004192278a5 */ /* 0x000fe4000f8e0008 */
[----:B------:R-:W-:Y:S01]  /*09c0*/  UIMAD.WIDE.U32 UR32, UR24, 0x4, UR8 ;  /* 0x00000004182078a5 */ /* 0x000fe2000f8e0008 */
[----:B------:R0:W5:Y:S01]  /*09d0*/  LDG.E.CONSTANT R23, desc[UR10][R20.64] ;  /* 0x0000000a14177981 */ /* 0x000162000c1e9900 */
[----:B------:R-:W-:Y:S02]  /*09e0*/  UIMAD.WIDE.U32 UR36, UR26, 0x4, UR8 ;  /* 0x000000041a2478a5 */ /* 0x000fe4000f8e0008 */
[----:B0-----:R-:W-:-:S02]  /*09f0*/  MOV R20, UR34 ;  /* 0x0000002200147c02 */ /* 0x001fc40008000f00 */
[----:B------:R-:W-:Y:S01]  /*0a00*/  MOV R21, UR35 ;  /* 0x0000002300157c02 */ /* 0x000fe20008000f00 */
[C---:B--2---:R-:W-:Y:S02]  /*0a10*/  FFMA R8, R3.reuse, R12, R8 ;  /* 0x0000000c03087223 */ /* 0x044fe40000000008 */
[----:B------:R-:W2:Y:S01]  /*0a20*/  LDL.128 R12, [R2] ;  /* 0x00000000020c7983 */ /* 0x000ea20000100c00 */
[C---:B---3--:R-:W-:Y:S01]  /*0a30*/  FFMA R9, R3.reuse, R26, R9 ;  /* 0x0000001a03097223 */ /* 0x048fe20000000009 */
[C---:B----4-:R-:W-:Y:S01]  /*0a40*/  FFMA R10, R3.reuse, R19, R10 ;  /* 0x00000013030a7223 */ /* 0x050fe2000000000a */
[----:B-----5:R-:W-:Y:S02]  /*0a50*/  FFMA R11, R3, R22, R11 ;  /* 0x00000016030b7223 */ /* 0x020fe4000000000b */
[----:B------:R0:W3:Y:S04]  /*0a60*/  LDG.E.CONSTANT R22, desc[UR10][R20.64] ;  /* 0x0000000a14167981 */ /* 0x0000e8000c1e9900 */
[----:B------:R1:W-:Y:S02]  /*0a70*/  STL.128 [R2+-0x20], R8 ;  /* 0xffffe00802007387 */ /* 0x0003e40000100c00 */
[----:B-1----:R-:W-:-:S02]  /*0a80*/  MOV R10, UR30 ;  /* 0x0000001e000a7c02 */ /* 0x002fc40008000f00 */
[----:B------:R-:W-:Y:S01]  /*0a90*/  MOV R11, UR31 ;  /* 0x0000001f000b7c02 */ /* 0x000fe20008000f00 */
[----:B------:R-:W-:Y:S01]  /*0aa0*/  UIMAD.WIDE.U32 UR30, UR27, 0x4, UR8 ;  /* 0x000000041b1e78a5 */ /* 0x000fe2000f8e0008 */
[----:B------:R-:W-:Y:S02]  /*0ab0*/  MOV R8, UR32 ;  /* 0x0000002000087c02 */ /* 0x000fe40008000f00 */
[----:B------:R-:W-:Y:S01]  /*0ac0*/  MOV R9, UR33 ;  /* 0x0000002100097c02 */ /* 0x000fe20008000f00 */
[----:B------:R1:W4:Y:S01]  /*0ad0*/  LDG.E.CONSTANT R26, desc[UR10][R10.64] ;  /* 0x0000000a0a1a7981 */ /* 0x000322000c1e9900 */
[----:B------:R-:W-:Y:S01]  /*0ae0*/  UIMAD.WIDE.U32 UR32, UR28, 0x4, UR8 ;  /* 0x000000041c2078a5 */ /* 0x000fe2000f8e0008 */
[----:B0-----:R-:W-:Y:S01]  /*0af0*/  MOV R21, UR37 ;  /* 0x0000002500157c02 */ /* 0x001fe20008000f00 */
[----:B------:R-:W-:Y:S01]  /*0b00*/  FFMA R4, R3, R29, R4 ;  /* 0x0000001d03047223 */ /* 0x000fe20000000004 */
[----:B------:R0:W5:Y:S01]  /*0b10*/  LDG.E.CONSTANT R25, desc[UR10][R8.64] ;  /* 0x0000000a08197981 */ /* 0x000162000c1e9900 */
[----:B------:R-:W-:-:S02]  /*0b20*/  MOV R20, UR36 ;  /* 0x0000002400147c02 */ /* 0x000fc40008000f00 */
[----:B-1----:R-:W-:Y:S01]  /*0b30*/  MOV R10, UR30 ;  /* 0x0000001e000a7c02 */ /* 0x002fe20008000f00 */
[----:B------:R-:W-:Y:S01]  /*0b40*/  FFMA R5, R3, R28, R5 ;  /* 0x0000001c03057223 */ /* 0x000fe20000000005 */
[----:B------:R-:W-:Y:S01]  /*0b50*/  MOV R11, UR31 ;  /* 0x0000001f000b7c02 */ /* 0x000fe20008000f00 */
[----:B------:R-:W-:Y:S01]  /*0b60*/  UIMAD.WIDE.U32 UR30, UR6, 0x4, UR8 ;  /* 0x00000004061e78a5 */ /* 0x000fe2000f8e0008 */
[----:B0-----:R-:W-:Y:S01]  /*0b70*/  MOV R8, UR32 ;  /* 0x0000002000087c02 */ /* 0x001fe20008000f00 */
[----:B------:R-:W5:Y:S01]  /*0b80*/  LDG.E.CONSTANT R21, desc[UR10][R20.64] ;  /* 0x0000000a14157981 */ /* 0x000f62000c1e9900 */
[----:B------:R-:W-:-:S03]  /*0b90*/  MOV R9, UR33 ;  /* 0x0000002100097c02 */ /* 0x000fc60008000f00 */
[----:B------:R-:W-:Y:S02]  /*0ba0*/  MOV R28, UR30 ;  /* 0x0000001e001c7c02 */ /* 0x000fe40008000f00 */
[----:B------:R-:W-:Y:S01]  /*0bb0*/  MOV R29, UR31 ;  /* 0x0000001f001d7c02 */ /* 0x000fe20008000f00 */
[----:B------:R0:W5:Y:S01]  /*0bc0*/  LDG.E.CONSTANT R19, desc[UR10][R8.64] ;  /* 0x0000000a08137981 */ /* 0x000162000c1e9900 */
[----:B------:R-:W-:-:S03]  /*0bd0*/  FFMA R7, R3, R24, R7 ;  /* 0x0000001803077223 */ /* 0x000fc60000000007 */
[----:B------:R-:W5:Y:S04]  /*0be0*/  LDG.E.CONSTANT R20, desc[UR10][R10.64] ;  /* 0x0000000a0a147981 */ /* 0x000f68000c1e9900 */
[----:B------:R-:W5:Y:S04]  /*0bf0*/  LDG.E.CONSTANT R24, desc[UR10][R28.64] ;  /* 0x0000000a1c187981 */ /* 0x000f68000c1e9900 */
[----:B------:R-:W0:Y:S01]  /*0c00*/  LDL.128 R8, [R2+0x10] ;  /* 0x0000100002087983 */ /* 0x000e220000100c00 */
[----:B------:R-:W-:-:S04]  /*0c10*/  UIADD3 UR7, UPT, UPT, UR7, 0x10, URZ ;  /* 0x0000001007077890 */ /* 0x000fc8000fffe0ff */
[----:B------:R-:W-:Y:S01]  /*0c20*/  UISETP.NE.AND UP0, UPT, UR7, URZ, UPT ;  /* 0x000000ff0700728c */ /* 0x000fe2000bf05270 */
[----:B------:R-:W-:Y:S01]  /*0c30*/  FFMA R6, R3, R27, R6 ;  /* 0x0000001b03067223 */ /* 0x000fe20000000006 */
[----:B------:R-:W-:-:S04]  /*0c40*/  UIADD3 UR13, UPT, UPT, UR5, UR13, URZ ;  /* 0x0000000d050d7290 */ /* 0x000fc8000fffe0ff */
[----:B------:R-:W-:Y:S01]  /*0c50*/  STL.128 [R2+-0x10], R4 ;  /* 0xfffff00402007387 */ /* 0x000fe20000100c00 */
[----:B------:R-:W-:Y:S02]  /*0c60*/  UIADD3 UR16, UPT, UPT, UR5, UR16, URZ ;  /* 0x0000001005107290 */ /* 0x000fe4000fffe0ff */
[----:B------:R-:W-:Y:S02]  /*0c70*/  UIADD3 UR17, UPT, UPT, UR5, UR17, URZ ;  /* 0x0000001105117290 */ /* 0x000fe4000fffe0ff */
[----:B------:R-:W-:Y:S02]  /*0c80*/  UIADD3 UR18, UPT, UPT, UR5, UR18, URZ ;  /* 0x0000001205127290 */ /* 0x000fe4000fffe0ff */
[----:B------:R-:W-:Y:S02]  /*0c90*/  UIADD3 UR19, UPT, UPT, UR5, UR19, URZ ;  /* 0x0000001305137290 */ /* 0x000fe4000fffe0ff */
[----:B------:R-:W-:Y:S02]  /*0ca0*/  UIADD3 UR20, UPT, UPT, UR5, UR20, URZ ;  /* 0x0000001405147290 */ /* 0x000fe4000fffe0ff */
[----:B------:R-:W-:-:S02]  /*0cb0*/  UIADD3 UR21, UPT, UPT, UR5, UR21, URZ ;  /* 0x0000001505157290 */ /* 0x000fc4000fffe0ff */
        /* <DEDUP_REMOVED lines=8> */
[----:B------:R-:W-:Y:S01]  /*0d40*/  UIMAD.WIDE.U32 UR14, UR5, 0x4, UR14 ;  /* 0x00000004050e78a5 */ /* 0x000fe2000f8e000e */
[C---:B--2---:R-:W-:Y:S01]  /*0d50*/  FFMA R12, R3.reuse, R23, R12 ;  /* 0x00000017030c7223 */ /* 0x044fe2000000000c */
[C---:B---3--:R-:W-:Y:S01]  /*0d60*/  FFMA R15, R3.reuse, R22, R15 ;  /* 0x00000016030f7223 */ /* 0x048fe2000000000f */
[C---:B----4-:R-:W-:Y:S01]  /*0d70*/  FFMA R13, R3.reuse, R26, R13 ;  /* 0x0000001a030d7223 */ /* 0x050fe2000000000d */
[----:B-----5:R-:W-:-:S05]  /*0d80*/  FFMA R14, R3, R25, R14 ;  /* 0x00000019030e7223 */ /* 0x020fca000000000e */
[----:B------:R-:W-:Y:S01]  /*0d90*/  STL.128 [R2], R12 ;  /* 0x0000000c02007387 */ /* 0x000fe20000100c00 */
[C---:B0-----:R-:W-:Y:S01]  /*0da0*/  FFMA R8, R3.reuse, R21, R8 ;  /* 0x0000001503087223 */ /* 0x041fe20000000008 */
[C---:B------:R-:W-:Y:S01]  /*0db0*/  FFMA R9, R3.reuse, R20, R9 ;  /* 0x0000001403097223 */ /* 0x040fe20000000009 */
[C---:B------:R-:W-:Y:S01]  /*0dc0*/  FFMA R10, R3.reuse, R19, R10 ;  /* 0x00000013030a7223 */ /* 0x040fe2000000000a */
[----:B------:R-:W-:-:S05]  /*0dd0*/  FFMA R11, R3, R24, R11 ;  /* 0x00000018030b7223 */ /* 0x000fca000000000b */
[----:B------:R0:W-:Y:S02]  /*0de0*/  STL.128 [R2+0x10], R8 ;  /* 0x0000100802007387 */ /* 0x0001e40000100c00 */
[----:B0-----:R-:W-:Y:S01]  /*0df0*/  IADD3 R2, PT, PT, R2, 0x40, RZ ;  /* 0x0000004002027810 */ /* 0x001fe20007ffe0ff */
[----:B------:R-:W-:Y:S06]  /*0e00*/  BRA.U UP0, `(.L_x_8) ;  /* 0xfffffff900547547 */ /* 0x000fec000b83ffff */
[----:B------:R-:W0:Y:S02]  /*0e10*/  LDC R23, c[0x0][0x3b4] ;  /* 0x0000ed00ff177b82 */ /* 0x000e240000000800 */
[----:B0-----:R-:W-:-:S07]  /*0e20*/  LOP3.LUT R23, R23, 0x7ffffff0, RZ, 0xc0, !PT ;  /* 0x7ffffff017177812 */ /* 0x001fce00078ec0ff */
.L_x_7:
[----:B------:R-:W0:Y:S08]  /*0e30*/  LDC R19, c[0x0][0x3b4] ;  /* 0x0000ed00ff137b82 */ /* 0x000e300000000800 */
[----:B------:R-:W1:Y:S01]  /*0e40*/  LDC R22, c[0x0][0x3a8] ;  /* 0x0000ea00ff167b82 */ /* 0x000e620000000800 */
[----:B0-----:R-:W-:-:S04]  /*0e50*/  LOP3.LUT R4, R19, 0xf, RZ, 0xc0, !PT ;  /* 0x0000000f13047812 */ /* 0x001fc800078ec0ff */
[----:B------:R-:W-:-:S13]  /*0e60*/  ISETP.NE.AND P0, PT, R4, RZ, PT ;  /* 0x000000ff0400720c */ /* 0x000fda0003f05270 */
[----:B-1----:R-:W-:Y:S05]  /*0e70*/  @!P0 BRA `(.L_x_9) ;  /* 0x0000000400c48947 */ /* 0x002fea0003800000 */
[----:B------:R-:W-:Y:S02]  /*0e80*/  IADD3 R4, PT, PT, R4, -0x1, RZ ;  /* 0xffffffff04047810 */ /* 0x000fe40007ffe0ff */
[----:B------:R-:W-:Y:S02]  /*0e90*/  LOP3.LUT R2, R19, 0x7, RZ, 0xc0, !PT ;  /* 0x0000000713027812 */ /* 0x000fe400078ec0ff */
[----:B------:R-:W-:Y:S02]  /*0ea0*/  ISETP.GE.U32.AND P0, PT, R4, 0x7, PT ;  /* 0x000000070400780c */ /* 0x000fe40003f06070 */
[----:B------:R-:W-:-:S11]  /*0eb0*/  ISETP.NE.AND P1, PT, R2, RZ, PT ;  /* 0x000000ff0200720c */ /* 0x000fd60003f25270 */
[----:B------:R-:W-:Y:S05]  /*0ec0*/  @!P0 BRA `(.L_x_10) ;  /* 0x0000000000cc8947 */ /* 0x000fea0003800000 */
[----:B------:R-:W0:Y:S01]  /*0ed0*/  LDC.64 R4, c[0x0][0x390] ;  /* 0x0000e400ff047b82 */ /* 0x000e220000000a00 */
[C---:B------:R-:W-:Y:S01]  /*0ee0*/  IMAD R7, R23.reuse, R22, UR4 ;  /* 0x0000000417077e24 */ /* 0x040fe2000f8e0216 */
[----:B------:R-:W-:-:S05]  /*0ef0*/  LEA R24, R23, UR12, 0x2 ;  /* 0x0000000c17187c11 */ /* 0x000fca000f8e10ff */
[----:B------:R-:W2:Y:S01]  /*0f00*/  LDL R28, [R24] ;  /* 0x00000000181c7983 */ /* 0x000ea20000100800 */
[----:B0-----:R-:W-:-:S06]  /*0f10*/  IMAD.WIDE.U32 R26, R7, 0x4, R4 ;  /* 0x00000004071a7825 */ /* 0x001fcc00078e0004 */
[----:B------:R-:W2:Y:S01]  /*0f20*/  LDG.E.CONSTANT R26, desc[UR10][R26.64] ;  /* 0x0000000a1a1a7981 */ /* 0x000ea2000c1e9900 */
[----:B------:R-:W-:-:S04]  /*0f30*/  IADD3 R7, PT, PT, R7, R22, RZ ;  /* 0x0000001607077210 */ /* 0x000fc80007ffe0ff */
[----:B------:R-:W-:-:S04]  /*0f40*/  IADD3 R9, PT, PT, R7, R22, RZ ;  /* 0x0000001607097210 */ /* 0x000fc80007ffe0ff */
[-C--:B------:R-:W-:Y:S01]  /*0f50*/  IADD3 R11, PT, PT, R9, R22.reuse, RZ ;  /* 0x00000016090b7210 */ /* 0x080fe20007ffe0ff */
[----:B------:R-:W3:Y:S03]  /*0f60*/  LDL R27, [R24+0x4] ;  /* 0x00000400181b7983 */ /* 0x000ee60000100800 */
[----:B------:R-:W-:-:S04]  /*0f70*/  IADD3 R13, PT, PT, R11, R22, RZ ;  /* 0x000000160b0d7210 */ /* 0x000fc80007ffe0ff */
[----:B------:R-:W-:-:S04]  /*0f80*/  IADD3 R15, PT, PT, R13, R22, RZ ;  /* 0x000000160d0f7210 */ /* 0x000fc80007ffe0ff */
[----:B------:R-:W-:-:S04]  /*0f90*/  IADD3 R21, PT, PT, R15, R22, RZ ;  /* 0x000000160f157210 */ /* 0x000fc80007ffe0ff */
[----:B------:R-:W-:Y:S01]  /*0fa0*/  IADD3 R25, PT, PT, R21, R22, RZ ;  /* 0x0000001615197210 */ /* 0x000fe20007ffe0ff */
[----:B------:R-:W-:-:S04]  /*0fb0*/  IMAD.WIDE.U32 R6, R7, 0x4, R4 ;  /* 0x0000000407067825 */ /* 0x000fc800078e0004 */
[--C-:B------:R-:W-:Y:S02]  /*0fc0*/  IMAD.WIDE.U32 R8, R9, 0x4, R4.reuse ;  /* 0x0000000409087825 */ /* 0x100fe400078e0004 */
[----:B------:R-:W3:Y:S02]  /*0fd0*/  LDG.E.CONSTANT R6, desc[UR10][R6.64] ;  /* 0x0000000a06067981 */ /* 0x000ee4000c1e9900 */
[--C-:B------:R-:W-:Y:S02]  /*0fe0*/  IMAD.WIDE.U32 R10, R11, 0x4, R4.reuse ;  /* 0x000000040b0a7825 */ /* 0x100fe400078e0004 */
[----:B------:R-:W4:Y:S02]  /*0ff0*/  LDG.E.CONSTANT R8, desc[UR10][R8.64] ;  /* 0x0000000a08087981 */ /* 0x000f24000c1e9900 */
[--C-:B------:R-:W-:Y:S02]  /*1000*/  IMAD.WIDE.U32 R12, R13, 0x4, R4.reuse ;  /* 0x000000040d0c7825 */ /* 0x100fe400078e0004 */
[----:B------:R0:W5:Y:S02]  /*1010*/  LDG.E.CONSTANT R10, desc[UR10][R10.64] ;  /* 0x0000000a0a0a7981 */ /* 0x000164000c1e9900 */
[----:B------:R-:W-:-:S02]  /*1020*/  IMAD.WIDE.U32 R14, R15, 0x4, R4 ;  /* 0x000000040f0e7825 */ /* 0x000fc400078e0004 */
[----:B------:R-:W0:Y:S02]  /*1030*/  LDG.E.CONSTANT R12, desc[UR10][R12.64] ;  /* 0x0000000a0c0c7981 */ /* 0x000e24000c1e9900 */
[--C-:B------:R-:W-:Y:S02]  /*1040*/  IMAD.WIDE.U32 R20, R21, 0x4, R4.reuse ;  /* 0x0000000415147825 */ /* 0x100fe400078e0004 */
[----:B------:R-:W5:Y:S02]  /*1050*/  LDG.E.CONSTANT R14, desc[UR10][R14.64] ;  /* 0x0000000a0e0e7981 */ /* 0x000f64000c1e9900 */
[----:B------:R-:W-:Y:S02]  /*1060*/  IMAD.WIDE.U32 R4, R25, 0x4, R4 ;  /* 0x0000000419047825 */ /* 0x000fe400078e0004 */
[----:B------:R-:W4:Y:S04]  /*1070*/  LDL R25, [R24+0x8] ;  /* 0x0000080018197983 */ /* 0x000f280000100800 */
[----:B------:R-:W5:Y:S04]  /*1080*/  LDG.E.CONSTANT R20, desc[UR10][R20.64] ;  /* 0x0000000a14147981 */ /* 0x000f68000c1e9900 */
[----:B------:R-:W5:Y:S04]  /*1090*/  LDG.E.CONSTANT R4, desc[UR10][R4.64] ;  /* 0x0000000a04047981 */ /* 0x000f68000c1e9900 */
[----:B------:R-:W0:Y:S04]  /*10a0*/  LDL R11, [R24+0x10] ;  /* 0x00001000180b7983 */ /* 0x000e280000100800 */
[----:B------:R-:W5:Y:S04]  /*10b0*/  LDL R13, [R24+0x14] ;  /* 0x00001400180d7983 */ /* 0x000f680000100800 */
[----:B------:R-:W5:Y:S04]  /*10c0*/  LDL R9, [R24+0x18] ;  /* 0x0000180018097983 */ /* 0x000f680000100800 */
[----:B------:R-:W5:Y:S01]  /*10d0*/  LDL R7, [R24+0x1c] ;  /* 0x00001c0018077983 */ /* 0x000f620000100800 */
[----:B--2---:R-:W-:-:S03]  /*10e0*/  FFMA R29, R3, R26, R28 ;  /* 0x0000001a031d7223 */ /* 0x004fc6000000001c */
[----:B------:R-:W2:Y:S04]  /*10f0*/  LDL R26, [R24+0xc] ;  /* 0x00000c00181a7983 */ /* 0x000ea80000100800 */
[----:B------:R1:W-:Y:S01]  /*1100*/  STL [R24], R29 ;  /* 0x0000001d18007387 */ /* 0x0003e20000100800 */
[----:B------:R-:W-:Y:S01]  /*1110*/  IADD3 R23, PT, PT, R23, 0x8, RZ ;  /* 0x0000000817177810 */ /* 0x000fe20007ffe0ff */
[----:B---3--:R-:W-:-:S05]  /*1120*/  FFMA R27, R3, R6, R27 ;  /* 0x00000006031b7223 */ /* 0x008fca000000001b */
[----:B------:R1:W-:Y:S01]  /*1130*/  STL [R24+0x4], R27 ;  /* 0x0000041b18007387 */ /* 0x0003e20000100800 */
[----:B----4-:R-:W-:-:S05]  /*1140*/  FFMA R25, R3, R8, R25 ;  /* 0x0000000803197223 */ /* 0x010fca0000000019 */
[----:B------:R1:W-:Y:S01]  /*1150*/  STL [R24+0x8], R25 ;  /* 0x0000081918007387 */ /* 0x0003e20000100800 */
[C---:B0-----:R-:W-:Y:S01]  /*1160*/  FFMA R11, R3.reuse, R12, R11 ;  /* 0x0000000c030b7223 */ /* 0x041fe2000000000b */
[C---:B-----5:R-:W-:Y:S01]  /*1170*/  FFMA R13, R3.reuse, R14, R13 ;  /* 0x0000000e030d7223 */ /* 0x060fe2000000000d */
[C---:B------:R-:W-:Y:S01]  /*1180*/  FFMA R9, R3.reuse, R20, R9 ;  /* 0x0000001403097223 */ /* 0x040fe20000000009 */
[C---:B------:R-:W-:Y:S02]  /*1190*/  FFMA R7, R3.reuse, R4, R7 ;  /* 0x0000000403077223 */ /* 0x040fe40000000007 */
[----:B------:R1:W-:Y:S04]  /*11a0*/  STL [R24+0x10], R11 ;  /* 0x0000100b18007387 */ /* 0x0003e80000100800 */
[----:B------:R1:W-:Y:S04]  /*11b0*/  STL [R24+0x14], R13 ;  /* 0x0000140d18007387 */ /* 0x0003e80000100800 */
[----:B------:R1:W-:Y:S04]  /*11c0*/  STL [R24+0x18], R9 ;  /* 0x0000180918007387 */ /* 0x0003e80000100800 */
[----:B------:R1:W-:Y:S01]  /*11d0*/  STL [R24+0x1c], R7 ;  /* 0x00001c0718007387 */ /* 0x0003e20000100800 */
[----:B--2---:R-:W-:-:S05]  /*11e0*/  FFMA R5, R3, R10, R26 ;  /* 0x0000000a03057223 */ /* 0x004fca000000001a */
[----:B------:R1:W-:Y:S02]  /*11f0*/  STL [R24+0xc], R5 ;  /* 0x00000c0518007387 */ /* 0x0003e40000100800 */
.L_x_10:
[----:B------:R-:W-:Y:S05]  /*1200*/  @!P1 BRA `(.L_x_9) ;  /* 0x0000000000e09947 */ /* 0x000fea0003800000 */
[----:B------:R-:W-:Y:S02]  /*1210*/  IADD3 R2, PT, PT, R2, -0x1, RZ ;  /* 0xffffffff02027810 */ /* 0x000fe40007ffe0ff */
[----:B------:R-:W-:Y:S02]  /*1220*/  LOP3.LUT R19, R19, 0x3, RZ, 0xc0, !PT ;  /* 0x0000000313137812 */ /* 0x000fe400078ec0ff */
[----:B------:R-:W-:Y:S02]  /*1230*/  ISETP.GE.U32.AND P0, PT, R2, 0x3, PT ;  /* 0x000000030200780c */ /* 0x000fe40003f06070 */
[----:B------:R-:W-:-:S11]  /*1240*/  ISETP.NE.AND P1, PT, R19, RZ, PT ;  /* 0x000000ff1300720c */ /* 0x000fd60003f25270 */
[----:B------:R-:W-:Y:S05]  /*1250*/  @!P0 BRA `(.L_x_11) ;  /* 0x00000000006c8947 */ /* 0x000fea0003800000 */
[----:B-1----:R-:W0:Y:S01]  /*1260*/  LDC.64 R10, c[0x0][0x390] ;  /* 0x0000e400ff0a7b82 */ /* 0x002e220000000a00 */
[C---:B------:R-:W-:Y:S01]  /*1270*/  IMAD R9, R23.reuse, R22, UR4 ;  /* 0x0000000417097e24 */ /* 0x040fe2000f8e0216 */
[----:B------:R-:W-:-:S04]  /*1280*/  LEA R15, R23, UR12, 0x2 ;  /* 0x0000000c170f7c11 */ /* 0x000fc8000f8e10ff */
[-C--:B------:R-:W-:Y:S01]  /*1290*/  IADD3 R7, PT, PT, R9, R22.reuse, RZ ;  /* 0x0000001609077210 */ /* 0x080fe20007ffe0ff */
[----:B------:R-:W2:Y:S03]  /*12a0*/  LDL R2, [R15] ;  /* 0x000000000f027983 */ /* 0x000ea60000100800 */
[-C--:B------:R-:W-:Y:S01]  /*12b0*/  IADD3 R5, PT, PT, R7, R22.reuse, RZ ;  /* 0x0000001607057210 */ /* 0x080fe20007ffe0ff */
[----:B------:R-:W3:Y:S03]  /*12c0*/  LDL R12, [R15+0x4] ;  /* 0x000004000f0c7983 */ /* 0x000ee60000100800 */
[----:B------:R-:W-:Y:S01]  /*12d0*/  IADD3 R13, PT, PT, R5, R22, RZ ;  /* 0x00000016050d7210 */ /* 0x000fe20007ffe0ff */
[----:B------:R-:W4:Y:S04]  /*12e0*/  LDL R14, [R15+0x8] ;  /* 0x000008000f0e7983 */ /* 0x000f280000100800 */
[----:B------:R-:W5:Y:S01]  /*12f0*/  LDL R20, [R15+0xc] ;  /* 0x00000c000f147983 */ /* 0x000f620000100800 */
[----:B0-----:R-:W-:-:S04]  /*1300*/  IMAD.WIDE.U32 R8, R9, 0x4, R10 ;  /* 0x0000000409087825 */ /* 0x001fc800078e000a */
[--C-:B------:R-:W-:Y:S02]  /*1310*/  IMAD.WIDE.U32 R6, R7, 0x4, R10.reuse ;  /* 0x0000000407067825 */ /* 0x100fe400078e000a */
[----:B------:R-:W2:Y:S02]  /*1320*/  LDG.E.CONSTANT R8, desc[UR10][R8.64] ;  /* 0x0000000a08087981 */ /* 0x000ea4000c1e9900 */
[--C-:B------:R-:W-:Y:S02]  /*1330*/  IMAD.WIDE.U32 R4, R5, 0x4, R10.reuse ;  /* 0x0000000405047825 */ /* 0x100fe400078e000a */
[----:B------:R-:W3:Y:S02]  /*1340*/  LDG.E.CONSTANT R7, desc[UR10][R6.64] ;  /* 0x0000000a06077981 */ /* 0x000ee4000c1e9900 */
[----:B------:R-:W-:Y:S02]  /*1350*/  IMAD.WIDE.U32 R10, R13, 0x4, R10 ;  /* 0x000000040d0a7825 */ /* 0x000fe400078e000a */
[----:B------:R-:W4:Y:S04]  /*1360*/  LDG.E.CONSTANT R5, desc[UR10][R4.64] ;  /* 0x0000000a04057981 */ /* 0x000f28000c1e9900 */
[----:B------:R-:W5:Y:S01]  /*1370*/  LDG.E.CONSTANT R11, desc[UR10][R10.64] ;  /* 0x0000000a0a0b7981 */ /* 0x000f62000c1e9900 */
[----:B------:R-:W-:Y:S01]  /*1380*/  IADD3 R23, PT, PT, R23, 0x4, RZ ;  /* 0x0000000417177810 */ /* 0x000fe20007ffe0ff */
[C---:B--2---:R-:W-:Y:S01]  /*1390*/  FFMA R2, R3.reuse, R8, R2 ;  /* 0x0000000803027223 */ /* 0x044fe20000000002 */
[C---:B---3--:R-:W-:Y:S01]  /*13a0*/  FFMA R12, R3.reuse, R7, R12 ;  /* 0x00000007030c7223 */ /* 0x048fe2000000000c */
[C---:B----4-:R-:W-:Y:S01]  /*13b0*/  FFMA R13, R3.reuse, R5, R14 ;  /* 0x00000005030d7223 */ /* 0x050fe2000000000e */
[----:B-----5:R-:W-:-:S02]  /*13c0*/  FFMA R8, R3, R11, R20 ;  /* 0x0000000b03087223 */ /* 0x020fc40000000014 */
[----:B------:R0:W-:Y:S04]  /*13d0*/  STL [R15], R2 ;  /* 0x000000020f007387 */ /* 0x0001e80000100800 */
[----:B------:R0:W-:Y:S04]  /*13e0*/  STL [R15+0x4], R12 ;  /* 0x0000040c0f007387 */ /* 0x0001e80000100800 */
[----:B------:R0:W-:Y:S04]  /*13f0*/  STL [R15+0x8], R13 ;  /* 0x0000080d0f007387 */ /* 0x0001e80000100800 */
[----:B------:R0:W-:Y:S02]  /*1400*/  STL [R15+0xc], R8 ;  /* 0x00000c080f007387 */ /* 0x0001e40000100800 */
.L_x_11:
[----:B------:R-:W-:Y:S05]  /*1410*/  @!P1 BRA `(.L_x_9) ;  /* 0x00000000005c9947 */ /* 0x000fea0003800000 */
[----:B-1----:R-:W1:Y:S01]  /*1420*/  LDC.64 R4, c[0x0][0x390] ;  /* 0x0000e400ff047b82 */ /* 0x002e620000000a00 */
[C---:B------:R-:W-:Y:S01]  /*1430*/  IMAD R9, R23.reuse, R22, UR4 ;  /* 0x0000000417097e24 */ /* 0x040fe2000f8e0216 */
[----:B------:R-:W-:-:S05]  /*1440*/  LEA R23, R23, UR12, 0x2 ;  /* 0x0000000c17177c11 */ /* 0x000fca000f8e10ff */
[----:B0-----:R-:W2:Y:S01]  /*1450*/  LDL R2, [R23] ;  /* 0x0000000017027983 */ /* 0x001ea20000100800 */
[----:B-1----:R-:W-:-:S06]  /*1460*/  IMAD.WIDE.U32 R6, R9, 0x4, R4 ;  /* 0x0000000409067825 */ /* 0x002fcc00078e0004 */
[----:B------:R-:W2:Y:S01]  /*1470*/  LDG.E.CONSTANT R6, desc[UR10][R6.64] ;  /* 0x0000000a06067981 */ /* 0x000ea2000c1e9900 */
[----:B------:R-:W-:Y:S01]  /*1480*/  ISETP.NE.AND P0, PT, R19, 0x1, PT ;  /* 0x000000011300780c */ /* 0x000fe20003f05270 */
[----:B--2---:R-:W-:-:S05]  /*1490*/  FFMA R2, R3, R6, R2 ;  /* 0x0000000603027223 */ /* 0x004fca0000000002 */
[----:B------:R2:W-:Y:S07]  /*14a0*/  STL [R23], R2 ;  /* 0x0000000217007387 */ /* 0x0005ee0000100800 */
[----:B------:R-:W-:Y:S05]  /*14b0*/  @!P0 BRA `(.L_x_9) ;  /* 0x0000000000348947 */ /* 0x000fea0003800000 */
[----:B------:R-:W-:Y:S01]  /*14c0*/  ISETP.NE.AND P0, PT, R19, 0x2, PT ;  /* 0x000000021300780c */ /* 0x000fe20003f05270 */
[----:B--2---:R-:W2:Y:S01]  /*14d0*/  LDL R2, [R23+0x4] ;  /* 0x0000040017027983 */ /* 0x004ea20000100800 */
[----:B------:R-:W-:-:S11]  /*14e0*/  IADD3 R7, PT, PT, R9, R22, RZ ;  /* 0x0000001609077210 */ /* 0x000fd60007ffe0ff */
[C---:B------:R-:W-:Y:S01]  /*14f0*/  @P0 IADD3 R9, PT, PT, R7.reuse, R22, RZ ;  /* 0x0000001607090210 */ /* 0x040fe20007ffe0ff */
[----:B------:R-:W-:-:S04]  /*1500*/  IMAD.WIDE.U32 R6, R7, 0x4, R4 ;  /* 0x0000000407067825 */ /* 0x000fc800078e0004 */
[----:B------:R-:W-:Y:S02]  /*1510*/  @P0 IMAD.WIDE.U32 R4, R9, 0x4, R4 ;  /* 0x0000000409040825 */ /* 0x000fe400078e0004 */
[----:B------:R-:W2:Y:S04]  /*1520*/  LDG.E.CONSTANT R6, desc[UR10][R6.64] ;  /* 0x0000000a06067981 */ /* 0x000ea8000c1e9900 */
[----:B------:R-:W3:Y:S04]  /*1530*/  @P0 LDG.E.CONSTANT R4, desc[UR10][R4.64] ;  /* 0x0000000a04040981 */ /* 0x000ee8000c1e9900 */
[----:B------:R-:W3:Y:S01]  /*1540*/  @P0 LDL R9, [R23+0x8] ;  /* 0x0000080017090983 */ /* 0x000ee20000100800 */
[C---:B--2---:R-:W-:Y:S01]  /*1550*/  FFMA R2, R3.reuse, R6, R2 ;  /* 0x0000000603027223 */ /* 0x044fe20000000002 */
[----:B---3--:R-:W-:-:S04]  /*1560*/  @P0 FFMA R8, R3, R4, R9 ;  /* 0x0000000403080223 */ /* 0x008fc80000000009 */
[----:B------:R3:W-:Y:S04]  /*1570*/  STL [R23+0x4], R2 ;  /* 0x0000040217007387 */ /* 0x0007e80000100800 */
[----:B------:R3:W-:Y:S02]  /*1580*/  @P0 STL [R23+0x8], R8 ;  /* 0x0000080817000387 */ /* 0x0007e40000100800 */
.L_x_9:
[----:B------:R-:W-:-:S06]  /*1590*/  UIADD3 UR4, UPT, UPT, UR4, 0x1, URZ ;  /* 0x0000000104047890 */ /* 0x000fcc000fffe0ff */
[----:B------:R-:W-:-:S13]  /*15a0*/  ISETP.NE.AND P0, PT, R22, UR4, PT ;  /* 0x0000000416007c0c */ /* 0x000fda000bf05270 */
[----:B------:R-:W-:Y:S05]  /*15b0*/  @!P0 BRA `(.L_x_5) ;  /* 0x0000000400f48947 */ /* 0x000fea0003800000 */
[----:B------:R-:W-:Y:S05]  /*15c0*/  BRA `(.L_x_12) ;  /* 0xffffffec00d07947 */ /* 0x000fea000383ffff */
.L_x_6:
[----:B------:R-:W-:Y:S01]  /*15d0*/  UIADD3 UR4, UPT, UPT, UR6, -0x1, URZ ;  /* 0xffffffff06047890 */ /* 0x000fe2000fffe0ff */
[----:B------:R-:W-:Y:S01]  /*15e0*/  HFMA2 R16, -RZ, RZ, 0, 0 ;  /* 0x00000000ff107431 */ /* 0x000fe200000001ff */
[----:B------:R-:W-:Y:S02]  /*15f0*/  ULOP3.LUT UR8, UR6, 0x7, URZ, 0xc0, !UPT ;  /* 0x0000000706087892 */ /* 0x000fe4000f8ec0ff */
[----:B------:R-:W-:Y:S02]  /*1600*/  UISETP.GE.U32.AND UP1, UPT, UR4, 0x7, UPT ;  /* 0x000000070400788c */ /* 0x000fe4000bf26070 */
[----:B------:R-:W-:Y:S01]  /*1610*/  UISETP.NE.AND UP0, UPT, UR8, URZ, UPT ;  /* 0x000000ff0800728c */ /* 0x000fe2000bf05270 */
[----:B------:R-:W-:-:S06]  /*1620*/  UMOV UR4, URZ ;  /* 0x000000ff00047c82 */ /* 0x000fcc0008000000 */
[----:B------:R-:W-:Y:S05]  /*1630*/  BRA.U !UP1, `(.L_x_13) ;  /* 0x0000000109bc7547 */ /* 0x000fea000b800000 */
[----:B------:R-:W-:Y:S01]  /*1640*/  MOV R16, RZ ;  /* 0x000000ff00107202 */ /* 0x000fe20000000f00 */
[----:B------:R-:W3:Y:S01]  /*1650*/  LDCU UR7, c[0x0][0x3a8] ;  /* 0x00007500ff0777ac */ /* 0x000ee20008000800 */
[----:B------:R-:W-:Y:S01]  /*1660*/  ULOP3.LUT UR4, UR6, 0x7ffffff8, URZ, 0xc0, !UPT ;  /* 0x7ffffff806047892 */ /* 0x000fe2000f8ec0ff */
[----:B------:R-:W-:-:S11]  /*1670*/  UMOV UR5, URZ ;  /* 0x000000ff00057c82 */ /* 0x000fd60008000000 */
.L_x_14:
[----:B------:R-:W4:Y:S01]  /*1680*/  LDC R11, c[0x0][0x3b0] ;  /* 0x0000ec00ff0b7b82 */ /* 0x000f220000000800 */
[----:B---3--:R-:W-:-:S07]  /*1690*/  UMOV UR6, UR7 ;  /* 0x0000000700067c82 */ /* 0x008fce0008000000 */
[----:B------:R-:W3:Y:S08]  /*16a0*/  LDC.64 R8, c[0x0][0x380] ;  /* 0x0000e000ff087b82 */ /* 0x000ef00000000a00 */
[----:B01----:R-:W0:Y:S01]  /*16b0*/  LDC.64 R2, c[0x0][0x388] ;  /* 0x0000e200ff027b82 */ /* 0x003e220000000a00 */
[----:B----4-:R-:W-:-:S04]  /*16c0*/  IMAD R5, R11, UR5, R17 ;  /* 0x000000050b057c24 */ /* 0x010fc8000f8e0211 */
[----:B---3--:R-:W-:Y:S01]  /*16d0*/  IMAD.WIDE R8, R5, 0x4, R8 ;  /* 0x0000000405087825 */ /* 0x008fe200078e0208 */
[----:B------:R-:W-:-:S04]  /*16e0*/  MOV R5, UR5 ;  /* 0x0000000500057c02 */ /* 0x000fc80008000f00 */
[----:B------:R-:W3:Y:S01]  /*16f0*/  LDG.E.CONSTANT R19, desc[UR10][R8.64] ;  /* 0x0000000a08137981 */ /* 0x000ee2000c1e9900 */
[----:B------:R-:W-:-:S04]  /*1700*/  IMAD.WIDE R6, R11, 0x4, R8 ;  /* 0x000000040b067825 */ /* 0x000fc800078e0208 */
[----:B------:R-:W-:Y:S01]  /*1710*/  IMAD R5, R18, UR6, R5 ;  /* 0x0000000612057c24 */ /* 0x000fe2000f8e0205 */
[----:B------:R1:W4:Y:S01]  /*1720*/  LDG.E.CONSTANT R0, desc[UR10][R6.64] ;  /* 0x0000000a06007981 */ /* 0x000322000c1e9900 */
[----:B------:R-:W-:-:S04]  /*1730*/  IMAD.WIDE R22, R11, 0x4, R6 ;  /* 0x000000040b167825 */ /* 0x000fc800078e0206 */
[----:B0-----:R-:W-:-:S04]  /*1740*/  IMAD.WIDE R2, R5, 0x4, R2 ;  /* 0x0000000405027825 */ /* 0x001fc800078e0202 */
[C---:B------:R-:W-:Y:S01]  /*1750*/  IMAD.WIDE R20, R11.reuse, 0x4, R22 ;  /* 0x000000040b147825 */ /* 0x040fe200078e0216 */
[----:B------:R-:W3:Y:S04]  /*1760*/  LDG.E.CONSTANT R13, desc[UR10][R2.64] ;  /* 0x0000000a020d7981 */ /* 0x000ee8000c1e9900 */
[----:B------:R-:W4:Y:S01]  /*1770*/  LDG.E.CONSTANT R15, desc[UR10][R2.64+0x4] ;  /* 0x0000040a020f7981 */ /* 0x000f22000c1e9900 */
[----:B--2---:R-:W-:-:S03]  /*1780*/  IMAD.WIDE R4, R11, 0x4, R20 ;  /* 0x000000040b047825 */ /* 0x004fc600078e0214 */
[----:B------:R-:W2:Y:S04]  /*1790*/  LDG.E.CONSTANT R22, desc[UR10][R22.64] ;  /* 0x0000000a16167981 */ /* 0x000ea8000c1e9900 */
[----:B------:R-:W2:Y:S01]  /*17a0*/  LDG.E.CONSTANT R25, desc[UR10][R2.64+0x8] ;  /* 0x0000080a02197981 */ /* 0x000ea2000c1e9900 */
[----:B-1----:R-:W-:-:S03]  /*17b0*/  IMAD.WIDE R6, R11, 0x4, R4 ;  /* 0x000000040b067825 */ /* 0x002fc600078e0204 */
[----:B------:R-:W5:Y:S04]  /*17c0*/  LDG.E.CONSTANT R20, desc[UR10][R20.64] ;  /* 0x0000000a14147981 */ /* 0x000f68000c1e9900 */
[----:B------:R-:W5:Y:S01]  /*17d0*/  LDG.E.CONSTANT R27, desc[UR10][R2.64+0xc] ;  /* 0x00000c0a021b7981 */ /* 0x000f62000c1e9900 */
[----:B------:R-:W-:-:S03]  /*17e0*/  IMAD.WIDE R8, R11, 0x4, R6 ;  /* 0x000000040b087825 */ /* 0x000fc600078e0206 */
[----:B------:R-:W5:Y:S04]  /*17f0*/  LDG.E.CONSTANT R4, desc[UR10][R4.64] ;  /* 0x0000000a04047981 */ /* 0x000f68000c1e9900 */
[----:B------:R-:W5:Y:S01]  /*1800*/  LDG.E.CONSTANT R29, desc[UR10][R2.64+0x10] ;  /* 0x0000100a021d7981 */ /* 0x000f62000c1e9900 */
[----:B------:R-:W-:-:S03]  /*1810*/  IMAD.WIDE R10, R11, 0x4, R8 ;  /* 0x000000040b0a7825 */ /* 0x000fc600078e0208 */
[----:B------:R-:W5:Y:S04]  /*1820*/  LDG.E.CONSTANT R6, desc[UR10][R6.64] ;  /* 0x0000000a06067981 */ /* 0x000f68000c1e9900 */
[----:B------:R-:W5:Y:S04]  /*1830*/  LDG.E.CONSTANT R14, desc[UR10][R2.64+0x14] ;  /* 0x0000140a020e7981 */ /* 0x000f68000c1e9900 */
[----:B------:R-:W5:Y:S04]  /*1840*/  LDG.E.CONSTANT R12, desc[UR10][R8.64] ;  /* 0x0000000a080c7981 */ /* 0x000f68000c1e9900 */
[----:B------:R-:W5:Y:S04]  /*1850*/  LDG.E.CONSTANT R23, desc[UR10][R2.64+0x18] ;  /* 0x0000180a02177981 */ /* 0x000f68000c1e9900 */
[----:B------:R-:W5:Y:S04]  /*1860*/  LDG.E.CONSTANT R11, desc[UR10][R10.64] ;  /* 0x0000000a0a0b7981 */ /* 0x000f68000c1e9900 */
[----:B------:R-:W5:Y:S01]  /*1870*/  LDG.E.CONSTANT R21, desc[UR10][R2.64+0x1c] ;  /* 0x00001c0a02157981 */ /* 0x000f62000c1e9900 */
[----:B------:R-:W-:-:S04]  /*1880*/  UIADD3 UR5, UPT, UPT, UR5, 0x8, URZ ;  /* 0x0000000805057890 */ /* 0x000fc8000fffe0ff */
[----:B------:R-:W-:Y:S01]  /*1890*/  UISETP.NE.AND UP1, UPT, UR5, UR4, UPT ;  /* 0x000000040500728c */ /* 0x000fe2000bf25270 */
[----:B---3--:R-:W-:-:S04]  /*18a0*/  FFMA R13, R19, R13, R16 ;  /* 0x0000000d130d7223 */ /* 0x008fc80000000010 */
[----:B----4-:R-:W-:-:S04]  /*18b0*/  FFMA R13, R0, R15, R13 ;  /* 0x0000000f000d7223 */ /* 0x010fc8000000000d */
[----:B--2---:R-:W-:-:S04]  /*18c0*/  FFMA R13, R22, R25, R13 ;  /* 0x00000019160d7223 */ /* 0x004fc8000000000d */
[----:B-----5:R-:W-:-:S04]  /*18d0*/  FFMA R13, R20, R27, R13 ;  /* 0x0000001b140d7223 */ /* 0x020fc8000000000d */
[----:B------:R-:W-:-:S04]  /*18e0*/  FFMA R13, R4, R29, R13 ;  /* 0x0000001d040d7223 */ /* 0x000fc8000000000d */
[----:B------:R-:W-:-:S04]  /*18f0*/  FFMA R13, R6, R14, R13 ;  /* 0x0000000e060d7223 */ /* 0x000fc8000000000d */
[----:B------:R-:W-:-:S04]  /*1900*/  FFMA R12, R12, R23, R13 ;  /* 0x000000170c0c7223 */ /* 0x000fc8000000000d */
[----:B------:R-:W-:Y:S01]  /*1910*/  FFMA R16, R11, R21, R12 ;  /* 0x000000150b107223 */ /* 0x000fe2000000000c */
[----:B------:R-:W-:Y:S06]  /*1920*/  BRA.U UP1, `(.L_x_14) ;  /* 0xfffffffd01547547 */ /* 0x000fec000b83ffff */
.L_x_13:
[----:B------:R-:W-:Y:S05]  /*1930*/  BRA.U !UP0, `(.L_x_5) ;  /* 0x0000000508147547 */ /* 0x000fea000b800000 */
[----:B------:R-:W-:Y:S02]  /*1940*/  UISETP.GE.U32.AND UP0, UPT, UR8, 0x4, UPT ;  /* 0x000000040800788c */ /* 0x000fe4000bf06070 */
[----:B------:R-:W-:-:S04]  /*1950*/  ULOP3.LUT UR5, UR6, 0x3, URZ, 0xc0, !UPT ;  /* 0x0000000306057892 */ /* 0x000fc8000f8ec0ff */
[----:B------:R-:W-:-:S03]  /*1960*/  UISETP.NE.AND UP1, UPT, UR5, URZ, UPT ;  /* 0x000000ff0500728c */ /* 0x000fc6000bf25270 */
[----:B------:R-:W-:Y:S08]  /*1970*/  BRA.U !UP0, `(.L_x_15) ;  /* 0x0000000108607547 */ /* 0x000ff0000b800000 */
[----:B------:R-:W3:Y:S01]  /*1980*/  LDC R11, c[0x0][0x3b0] ;  /* 0x0000ec00ff0b7b82 */ /* 0x000ee20000000800 */
[----:B------:R-:W-:-:S07]  /*1990*/  MOV R9, UR4 ;  /* 0x0000000400097c02 */ /* 0x000fce0008000f00 */
[----:B--2---:R-:W2:Y:S08]  /*19a0*/  LDC.64 R4, c[0x0][0x380] ;  /* 0x0000e000ff047b82 */ /* 0x004eb00000000a00 */
[----:B01----:R-:W0:Y:S01]  /*19b0*/  LDC.64 R2, c[0x0][0x388] ;  /* 0x0000e200ff027b82 */ /* 0x003e220000000a00 */
[----:B---3--:R-:W-:-:S04]  /*19c0*/  IMAD R7, R11, UR4, R17 ;  /* 0x000000040b077c24 */ /* 0x008fc8000f8e0211 */
[----:B--2---:R-:W-:-:S04]  /*19d0*/  IMAD.WIDE R4, R7, 0x4, R4 ;  /* 0x0000000407047825 */ /* 0x004fc800078e0204 */
[----:B------:R-:W-:-:S04]  /*19e0*/  IMAD R7, R18, UR6, R9 ;  /* 0x0000000612077c24 */ /* 0x000fc8000f8e0209 */
[----:B0-----:R-:W-:-:S04]  /*19f0*/  IMAD.WIDE R2, R7, 0x4, R2 ;  /* 0x0000000407027825 */ /* 0x001fc800078e0202 */
[C---:B------:R-:W-:Y:S01]  /*1a00*/  IMAD.WIDE R6, R11.reuse, 0x4, R4 ;  /* 0x000000040b067825 */ /* 0x040fe200078e0204 */
[----:B------:R-:W2:Y:S04]  /*1a10*/  LDG.E.CONSTANT R0, desc[UR10][R2.64] ;  /* 0x0000000a02007981 */ /* 0x000ea8000c1e9900 */
[----:B------:R-:W2:Y:S01]  /*1a20*/  LDG.E.CONSTANT R5, desc[UR10][R4.64] ;  /* 0x0000000a04057981 */ /* 0x000ea2000c1e9900 */
[----:B------:R-:W-:-:S03]  /*1a30*/  IMAD.WIDE R8, R11, 0x4, R6 ;  /* 0x000000040b087825 */ /* 0x000fc600078e0206 */
[----:B------:R-:W3:Y:S04]  /*1a40*/  LDG.E.CONSTANT R7, desc[UR10][R6.64] ;  /* 0x0000000a06077981 */ /* 0x000ee8000c1e9900 */
[----:B------:R-:W3:Y:S01]  /*1a50*/  LDG.E.CONSTANT R12, desc[UR10][R2.64+0x4] ;  /* 0x0000040a020c7981 */ /* 0x000ee2000c1e9900 */
[----:B------:R-:W-:-:S03]  /*1a60*/  IMAD.WIDE R10, R11, 0x4, R8 ;  /* 0x000000040b0a7825 */ /* 0x000fc600078e0208 */
[----:B------:R-:W4:Y:S04]  /*1a70*/  LDG.E.CONSTANT R9, desc[UR10][R8.64] ;  /* 0x0000000a08097981 */ /* 0x000f28000c1e9900 */
[----:B------:R-:W4:Y:S04]  /*1a80*/  LDG.E.CONSTANT R13, desc[UR10][R2.64+0x8] ;  /* 0x0000080a020d7981 */ /* 0x000f28000c1e9900 */
[----:B------:R-:W5:Y:S04]  /*1a90*/  LDG.E.CONSTANT R11, desc[UR10][R10.64] ;  /* 0x0000000a0a0b7981 */ /* 0x000f68000c1e9900 */
[----:B------:R-:W5:Y:S01]  /*1aa0*/  LDG.E.CONSTANT R14, desc[UR10][R2.64+0xc] ;  /* 0x00000c0a020e7981 */ /* 0x000f62000c1e9900 */
[----:B------:R-:W-:Y:S01]  /*1ab0*/  UIADD3 UR4, UPT, UPT, UR4, 0x4, URZ ;  /* 0x0000000404047890 */ /* 0x000fe2000fffe0ff */
[----:B--2---:R-:W-:-:S04]  /*1ac0*/  FFMA R0, R5, R0, R16 ;  /* 0x0000000005007223 */ /* 0x004fc80000000010 */
[----:B---3--:R-:W-:-:S04]  /*1ad0*/  FFMA R0, R7, R12, R0 ;  /* 0x0000000c07007223 */ /* 0x008fc80000000000 */
[----:B----4-:R-:W-:-:S04]  /*1ae0*/  FFMA R0, R9, R13, R0 ;  /* 0x0000000d09007223 */ /* 0x010fc80000000000 */
[----:B-----5:R-:W-:-:S07]  /*1af0*/  FFMA R16, R11, R14, R0 ;  /* 0x0000000e0b107223 */ /* 0x020fce0000000000 */
.L_x_15:
[----:B------:R-:W-:Y:S05]  /*1b00*/  BRA.U !UP1, `(.L_x_5) ;  /* 0x0000000109a07547 */ /* 0x000fea000b800000 */
[----:B------:R-:W-:Y:S01]  /*1b10*/  UISETP.NE.AND UP0, UPT, UR5, 0x1, UPT ;  /* 0x000000010500788c */ /* 0x000fe2000bf05270 */
[----:B------:R-:W-:Y:S01]  /*1b20*/  MOV R7, UR4 ;  /* 0x0000000400077c02 */ /* 0x000fe20008000f00 */
[----:B------:R-:W-:-:S04]  /*1b30*/  ULOP3.LUT UR5, UR6, 0x1, URZ, 0xc0, !UPT ;  /* 0x0000000106057892 */ /* 0x000fc8000f8ec0ff */
[----:B------:R-:W-:Y:S01]  /*1b40*/  UISETP.NE.U32.AND UP1, UPT, UR5, 0x1, UPT ;  /* 0x000000010500788c */ /* 0x000fe2000bf25070 */
[----:B------:R-:W-:-:S04]  /*1b50*/  PLOP3.LUT P0, PT, PT, PT, UP0, 0x80, 0x8 ;  /* 0x000000000008781c */ /* 0x000fc80003f0f008 */
[----:B------:R-:W0:Y:S01]  /*1b60*/  @UP0 LDCU UR7, c[0x0][0x3b0] ;  /* 0x00007600ff0707ac */ /* 0x000e220008000800 */
[----:B------:R-:W-:Y:S01]  /*1b70*/  PLOP3.LUT P1, PT, PT, PT, UP1, 0x80, 0x8 ;  /* 0x000000000008781c */ /* 0x000fe20003f2f018 */
[----:B------:R-:W3:Y:S04]  /*1b80*/  @UP0 LDCU.128 UR16, c[0x0][0x380] ;  /* 0x00007000ff1007ac */ /* 0x000ee80008000c00 */
[----:B------:R-:W4:Y:S01]  /*1b90*/  @!UP1 LDCU UR5, c[0x0][0x3b0] ;  /* 0x00007600ff0597ac */ /* 0x000f220008000800 */
[----:B------:R-:W5:Y:S01]  /*1ba0*/  @!UP1 LDCU.128 UR20, c[0x0][0x380] ;  /* 0x00007000ff1497ac */ /* 0x000f620008000c00 */
[----:B01----:R-:W-:Y:S02]  /*1bb0*/  MOV R2, UR7 ;  /* 0x0000000700027c02 */ /* 0x003fe40008000f00 */
[----:B---3--:R-:W-:-:S03]  /*1bc0*/  MOV R10, UR16 ;  /* 0x00000010000a7c02 */ /* 0x008fc60008000f00 */
[----:B------:R-:W-:Y:S01]  /*1bd0*/  @P0 IMAD R3, R2, UR4, R17 ;  /* 0x0000000402030c24 */ /* 0x000fe2000f8e0211 */
[----:B------:R-:W-:Y:S01]  /*1be0*/  MOV R11, UR17 ;  /* 0x00000011000b7c02 */ /* 0x000fe20008000f00 */
[----:B------:R-:W-:Y:S01]  /*1bf0*/  @UP0 UIADD3 UR4, UPT, UPT, UR4, 0x2, URZ ;  /* 0x0000000204040890 */ /* 0x000fe2000fffe0ff */
[----:B--2---:R-:W-:Y:S02]  /*1c00*/  MOV R4, UR18 ;  /* 0x0000001200047c02 */ /* 0x004fe40008000f00 */
[----:B------:R-:W-:Y:S01]  /*1c10*/  MOV R5, UR19 ;  /* 0x0000001300057c02 */ /* 0x000fe20008000f00 */
[----:B------:R-:W-:Y:S01]  /*1c20*/  @P0 IMAD.WIDE R10, R3, 0x4, R10 ;  /* 0x00000004030a0825 */ /* 0x000fe200078e020a */
[----:B----4-:R-:W-:-:S03]  /*1c30*/  MOV R0, UR5 ;  /* 0x0000000500007c02 */ /* 0x010fc60008000f00 */
[----:B------:R-:W-:Y:S01]  /*1c40*/  @P0 IMAD R3, R18, UR6, R7 ;  /* 0x0000000612030c24 */ /* 0x000fe2000f8e0207 */
[----:B------:R-:W-:Y:S01]  /*1c50*/  MOV R15, UR4 ;  /* 0x00000004000f7c02 */ /* 0x000fe20008000f00 */
[----:B------:R-:W2:Y:S02]  /*1c60*/  @P0 LDG.E.CONSTANT R19, desc[UR10][R10.64] ;  /* 0x0000000a0a130981 */ /* 0x000ea4000c1e9900 */
[----:B------:R-:W-:Y:S01]  /*1c70*/  @P0 IMAD.WIDE R4, R3, 0x4, R4 ;  /* 0x0000000403040825 */ /* 0x000fe200078e0204 */
[----:B-----5:R-:W-:Y:S02]  /*1c80*/  MOV R8, UR20 ;  /* 0x0000001400087c02 */ /* 0x020fe40008000f00 */
[----:B------:R-:W-:Y:S01]  /*1c90*/  MOV R9, UR21 ;  /* 0x0000001500097c02 */ /* 0x000fe20008000f00 */
[----:B------:R-:W-:Y:S01]  /*1ca0*/  @P0 IMAD.WIDE R2, R2, 0x4, R10 ;  /* 0x0000000402020825 */ /* 0x000fe200078e020a */
[----:B------:R-:W-:Y:S01]  /*1cb0*/  MOV R6, UR22 ;  /* 0x0000001600067c02 */ /* 0x000fe20008000f00 */
[----:B------:R-:W3:Y:S01]  /*1cc0*/  @P0 LDG.E.CONSTANT R12, desc[UR10][R4.64+0x4] ;  /* 0x0000040a040c0981 */ /* 0x000ee2000c1e9900 */
[----:B------:R-:W-:Y:S01]  /*1cd0*/  MOV R7, UR23 ;  /* 0x0000001700077c02 */ /* 0x000fe20008000f00 */
[----:B------:R-:W-:-:S02]  /*1ce0*/  @!P1 IMAD R13, R0, UR4, R17 ;  /* 0x00000004000d9c24 */ /* 0x000fc4000f8e0211 */
[----:B------:R-:W-:Y:S01]  /*1cf0*/  @!P1 IMAD R15, R18, UR6, R15 ;  /* 0x00000006120f9c24 */ /* 0x000fe2000f8e020f */
[----:B------:R-:W2:Y:S01]  /*1d00*/  @P0 LDG.E.CONSTANT R0, desc[UR10][R4.64] ;  /* 0x0000000a04000981 */ /* 0x000ea2000c1e9900 */
[----:B------:R-:W-:-:S03]  /*1d10*/  @!P1 IMAD.WIDE R8, R13, 0x4, R8 ;  /* 0x000000040d089825 */ /* 0x000fc600078e0208 */
[----:B------:R-:W3:Y:S01]  /*1d20*/  @P0 LDG.E.CONSTANT R3, desc[UR10][R2.64] ;  /* 0x0000000a02030981 */ /* 0x000ee2000c1e9900 */
[----:B------:R-:W-:-:S03]  /*1d30*/  @!P1 IMAD.WIDE R6, R15, 0x4, R6 ;  /* 0x000000040f069825 */ /* 0x000fc600078e0206 */
[----:B------:R-:W4:Y:S04]  /*1d40*/  @!P1 LDG.E.CONSTANT R9, desc[UR10][R8.64] ;  /* 0x0000000a08099981 */ /* 0x000f28000c1e9900 */
[----:B------:R-:W4:Y:S01]  /*1d50*/  @!P1 LDG.E.CONSTANT R6, desc[UR10][R6.64] ;  /* 0x0000000a06069981 */ /* 0x000f22000c1e9900 */
[----:B--2---:R-:W-:-:S04]  /*1d60*/  @P0 FFMA R0, R19, R0, R16 ;  /* 0x0000000013000223 */ /* 0x004fc80000000010 */
[----:B---3--:R-:W-:-:S04]  /*1d70*/  @P0 FFMA R16, R3, R12, R0 ;  /* 0x0000000c03100223 */ /* 0x008fc80000000000 */
[----:B----4-:R-:W-:-:S07]  /*1d80*/  @!P1 FFMA R16, R9, R6, R16 ;  /* 0x0000000609109223 */ /* 0x010fce0000000010 */
.L_x_5:
[----:B------:R-:W4:Y:S02]  /*1d90*/  LDCU UR8, c[0x0][0x3b4] ;  /* 0x00007680ff0877ac */ /* 0x000f240008000800 */
[----:B----4-:R-:W-:-:S09]  /*1da0*/  UISETP.GE.AND UP0, UPT, UR8, 0x1, UPT ;  /* 0x000000010800788c */ /* 0x010fd2000bf06270 */
[----:B------:R-:W-:Y:S05]  /*1db0*/  BRA.U !UP0, `(.L_x_16) ;  /* 0x0000000508d87547 */ /* 0x000fea000b800000 */
[----:B------:R-:W-:Y:S02]  /*1dc0*/  UISETP.GE.U32.AND UP1, UPT, UR8, 0x10, UPT ;  /* 0x000000100800788c */ /* 0x000fe4000bf26070 */
[----:B------:R-:W-:Y:S01]  /*1dd0*/  IMAD R19, R18, UR8, RZ ;  /* 0x0000000812137c24 */ /* 0x000fe2000f8e02ff */
[----:B------:R-:W-:Y:S01]  /*1de0*/  ULOP3.LUT UR13, UR8, 0xf, URZ, 0xc0, !UPT ;  /* 0x0000000f080d7892 */ /* 0x000fe2000f8ec0ff */
[----:B------:R-:W-:-:S03]  /*1df0*/  UMOV UR4, URZ ;  /* 0x000000ff00047c82 */ /* 0x000fc60008000000 */
[----:B------:R-:W-:Y:S02]  /*1e00*/  UISETP.NE.AND UP0, UPT, UR13, URZ, UPT ;  /* 0x000000ff0d00728c */ /* 0x000fe4000bf05270 */
[----:B------:R-:W-:Y:S09]  /*1e10*/  BRA.U !UP1, `(.L_x_17) ;  /* 0x0000000109cc7547 */ /* 0x000ff2000b800000 */
[----:B------:R-:W4:Y:S01]  /*1e20*/  LDCU.64 UR6, c[0x0][0x398] ;  /* 0x00007300ff0677ac */ /* 0x000f220008000a00 */
[----:B------:R-:W-:Y:S02]  /*1e30*/  IADD3 R20, PT, PT, R1, 0x20, RZ ;  /* 0x0000002001147810 */ /* 0x000fe40007ffe0ff */
[----:B------:R-:W-:Y:S01]  /*1e40*/  MOV R0, R19 ;  /* 0x0000001300007202 */ /* 0x000fe20000000f00 */
[----:B------:R-:W-:-:S04]  /*1e50*/  ULOP3.LUT UR4, UR8, 0x7ffffff0, URZ, 0xc0, !UPT ;  /* 0x7ffffff008047892 */ /* 0x000fc8000f8ec0ff */
[----:B------:R-:W-:Y:S02]  /*1e60*/  UIADD3 UR9, UPT, UPT, -UR4, URZ, URZ ;  /* 0x000000ff04097290 */ /* 0x000fe4000fffe1ff */
[----:B----4-:R-:W-:-:S04]  /*1e70*/  UIADD3 UR5, UP1, UPT, UR6, 0x20, URZ ;  /* 0x0000002006057890 */ /* 0x010fc8000ff3e0ff */
[----:B------:R-:W-:-:S12]  /*1e80*/  UIADD3.X UR6, UPT, UPT, URZ, UR7, URZ, UP1, !UPT ;  /* 0x00000007ff067290 */ /* 0x000fd80008ffe4ff */
.L_x_18:
[----:B0123--:R-:W-:Y:S01]  /*1e90*/  MOV R2, UR5 ;  /* 0x0000000500027c02 */ /* 0x00ffe20008000f00 */
[----:B------:R-:W2:Y:S01]  /*1ea0*/  LDL.128 R8, [R20+-0x20] ;  /* 0xffffe00014087983 */ /* 0x000ea20000100c00 */
[----:B------:R-:W-:-:S03]  /*1eb0*/  MOV R3, UR6 ;  /* 0x0000000600037c02 */ /* 0x000fc60008000f00 */
[----:B------:R-:W3:Y:S01]  /*1ec0*/  LDL.128 R4, [R20+-0x10] ;  /* 0xfffff00014047983 */ /* 0x000ee20000100c00 */
[----:B------:R-:W-:-:S05]  /*1ed0*/  IMAD.WIDE R2, R0, 0x4, R2 ;  /* 0x0000000400027825 */ /* 0x000fca00078e0202 */
[----:B------:R-:W2:Y:S04]  /*1ee0*/  LDG.E.CONSTANT R13, desc[UR10][R2.64+-0x20] ;  /* 0xffffe00a020d7981 */ /* 0x000ea8000c1e9900 */
[----:B------:R-:W4:Y:S04]  /*1ef0*/  LDG.E.CONSTANT R12, desc[UR10][R2.64+-0x1c] ;  /* 0xffffe40a020c7981 */ /* 0x000f28000c1e9900 */
[----:B------:R-:W5:Y:S04]  /*1f00*/  LDG.E.CONSTANT R25, desc[UR10][R2.64+-0x18] ;  /* 0xffffe80a02197981 */ /* 0x000f68000c1e9900 */
[----:B------:R-:W3:Y:S04]  /*1f10*/  LDG.E.CONSTANT R26, desc[UR10][R2.64+-0x14] ;  /* 0xffffec0a021a7981 */ /* 0x000ee8000c1e9900 */
[----:B------:R-:W3:Y:S04]  /*1f20*/  LDG.E.CONSTANT R27, desc[UR10][R2.64+-0x10] ;  /* 0xfffff00a021b7981 */ /* 0x000ee8000c1e9900 */
[----:B------:R-:W3:Y:S04]  /*1f30*/  LDG.E.CONSTANT R22, desc[UR10][R2.64+-0xc] ;  /* 0xfffff40a02167981 */ /* 0x000ee8000c1e9900 */
[----:B------:R-:W3:Y:S04]  /*1f40*/  LDG.E.CONSTANT R21, desc[UR10][R2.64+-0x8] ;  /* 0xfffff80a02157981 */ /* 0x000ee8000c1e9900 */
[----:B------:R-:W3:Y:S04]  /*1f50*/  LDG.E.CONSTANT R23, desc[UR10][R2.64] ;  /* 0x0000000a02177981 */ /* 0x000ee8000c1e9900 */
[----:B------:R-:W3:Y:S01]  /*1f60*/  LDG.E.CONSTANT R24, desc[UR10][R2.64+0x4] ;  /* 0x0000040a02187981 */ /* 0x000ee2000c1e9900 */
[----:B--2---:R-:W-:-:S03]  /*1f70*/  FFMA R8, R13, R8, R16 ;  /* 0x000000080d087223 */ /* 0x004fc60000000010 */
[----:B------:R-:W2:Y:S01]  /*1f80*/  LDG.E.CONSTANT R16, desc[UR10][R2.64+-0x4] ;  /* 0xfffffc0a02107981 */ /* 0x000ea2000c1e9900 */
[----:B----4-:R-:W-:-:S03]  /*1f90*/  FFMA R9, R9, R12, R8 ;  /* 0x0000000c09097223 */ /* 0x010fc60000000008 */
[----:B------:R-:W4:Y:S01]  /*1fa0*/  LDL.128 R12, [R20] ;  /* 0x00000000140c7983 */ /* 0x000f220000100c00 */
[----:B-----5:R-:W-:-:S03]  /*1fb0*/  FFMA R10, R10, R25, R9 ;  /* 0x000000190a0a7223 */ /* 0x020fc60000000009 */
[----:B------:R-:W5:Y:S01]  /*1fc0*/  LDG.E.CONSTANT R25, desc[UR10][R2.64+0x8] ;  /* 0x0000080a02197981 */ /* 0x000f62000c1e9900 */
[----:B---3--:R-:W-:-:S04]  /*1fd0*/  FFMA R10, R11, R26, R10 ;  /* 0x0000001a0b0a7223 */ /* 0x008fc8000000000a */
[----:B------:R-:W-:Y:S02]  /*1fe0*/  FFMA R10, R27, R4, R10 ;  /* 0x000000041b0a7223 */ /* 0x000fe4000000000a */
[----:B------:R-:W3:Y:S02]  /*1ff0*/  LDG.E.CONSTANT R4, desc[UR10][R2.64+0xc] ;  /* 0x00000c0a02047981 */ /* 0x000ee4000c1e9900 */
[----:B------:R-:W-:Y:S02]  /*2000*/  FFMA R27, R5, R22, R10 ;  /* 0x00000016051b7223 */ /* 0x000fe4000000000a */
[----:B------:R0:W3:Y:S04]  /*2010*/  LDL.128 R8, [R20+0x10] ;  /* 0x0000100014087983 */ /* 0x0000e80000100c00 */
[----:B------:R-:W3:Y:S01]  /*2020*/  LDG.E.CONSTANT R5, desc[UR10][R2.64+0x10] ;  /* 0x0000100a02057981 */ /* 0x000ee2000c1e9900 */
[----:B------:R-:W-:-:S03]  /*2030*/  FFMA R26, R6, R21, R27 ;  /* 0x00000015061a7223 */ /* 0x000fc6000000001b */
[----:B------:R-:W3:Y:S04]  /*2040*/  LDG.E.CONSTANT R6, desc[UR10][R2.64+0x14] ;  /* 0x0000140a02067981 */ /* 0x000ee8000c1e9900 */
[----:B------:R-:W3:Y:S04]  /*2050*/  LDG.E.CONSTANT R21, desc[UR10][R2.64+0x18] ;  /* 0x0000180a02157981 */ /* 0x000ee8000c1e9900 */
[----:B------:R-:W3:Y:S01]  /*2060*/  LDG.E.CONSTANT R22, desc[UR10][R2.64+0x1c] ;  /* 0x00001c0a02167981 */ /* 0x000ee2000c1e9900 */
[----:B------:R-:W-:-:S04]  /*2070*/  UIADD3 UR9, UPT, UPT, UR9, 0x10, URZ ;  /* 0x0000001009097890 */ /* 0x000fc8000fffe0ff */
[----:B------:R-:W-:Y:S01]  /*2080*/  UISETP.NE.AND UP1, UPT, UR9, URZ, UPT ;  /* 0x000000ff0900728c */ /* 0x000fe2000bf25270 */
[----:B0-----:R-:W-:Y:S02]  /*2090*/  IADD3 R20, PT, PT, R20, 0x40, RZ ;  /* 0x0000004014147810 */ /* 0x001fe40007ffe0ff */
[----:B------:R-:W-:Y:S01]  /*20a0*/  IADD3 R0, PT, PT, R0, 0x10, RZ ;  /* 0x0000001000007810 */ /* 0x000fe20007ffe0ff */
[----:B--2---:R-:W-:-:S04]  /*20b0*/  FFMA R16, R7, R16, R26 ;  /* 0x0000001007107223 */ /* 0x004fc8000000001a */
[----:B----4-:R-:W-:-:S04]  /*20c0*/  FFMA R12, R23, R12, R16 ;  /* 0x0000000c170c7223 */ /* 0x010fc80000000010 */
[----:B------:R-:W-:-:S04]  /*20d0*/  FFMA R13, R13, R24, R12 ;  /* 0x000000180d0d7223 */ /* 0x000fc8000000000c */
[----:B-----5:R-:W-:-:S04]  /*20e0*/  FFMA R14, R14, R25, R13 ;  /* 0x000000190e0e7223 */ /* 0x020fc8000000000d */
[----:B---3--:R-:W-:-:S04]  /*20f0*/  FFMA R4, R15, R4, R14 ;  /* 0x000000040f047223 */ /* 0x008fc8000000000e */
[----:B------:R-:W-:-:S04]  /*2100*/  FFMA R4, R5, R8, R4 ;  /* 0x0000000805047223 */ /* 0x000fc80000000004 */
[----:B------:R-:W-:-:S04]  /*2110*/  FFMA R9, R9, R6, R4 ;  /* 0x0000000609097223 */ /* 0x000fc80000000004 */
[----:B------:R-:W-:-:S04]  /*2120*/  FFMA R10, R10, R21, R9 ;  /* 0x000000150a0a7223 */ /* 0x000fc80000000009 */
[----:B------:R-:W-:Y:S01]  /*2130*/  FFMA R16, R11, R22, R10 ;  /* 0x000000160b107223 */ /* 0x000fe2000000000a */
[----:B------:R-:W-:Y:S06]  /*2140*/  BRA.U UP1, `(.L_x_18) ;  /* 0xfffffffd01507547 */ /* 0x000fec000b83ffff */
.L_x_17:
[----:B------:R-:W-:Y:S05]  /*2150*/  BRA.U !UP0, `(.L_x_16) ;  /* 0x0000000108f07547 */ /* 0x000fea000b800000 */
[----:B------:R-:W-:Y:S02]  /*2160*/  UISETP.GE.U32.AND UP0, UPT, UR13, 0x8, UPT ;  /* 0x000000080d00788c */ /* 0x000fe4000bf06070 */
[----:B------:R-:W-:-:S04]  /*2170*/  ULOP3.LUT UR6, UR8, 0x7, URZ, 0xc0, !UPT ;  /* 0x0000000708067892 */ /* 0x000fc8000f8ec0ff */
[----:B------:R-:W-:-:S03]  /*2180*/  UISETP.NE.AND UP1, UPT, UR6, URZ, UPT ;  /* 0x000000ff0600728c */ /* 0x000fc6000bf25270 */
[----:B------:R-:W-:Y:S08]  /*2190*/  BRA.U !UP0, `(.L_x_19) ;  /* 0x00000001085c7547 */ /* 0x000ff0000b800000 */
[----:B0123--:R-:W0:Y:S01]  /*21a0*/  LDC.64 R2, c[0x0][0x398] ;  /* 0x0000e600ff027b82 */ /* 0x00fe220000000a00 */
[----:B------:R-:W-:Y:S01]  /*21b0*/  IADD3 R5, PT, PT, R19, UR4, RZ ;  /* 0x0000000413057c10 */ /* 0x000fe2000fffe0ff */
[----:B------:R-:W-:-:S09]  /*21c0*/  ULEA UR5, UR4, UR12, 0x2 ;  /* 0x0000000c04057291 */ /* 0x000fd2000f8e10ff */
[----:B------:R-:W2:Y:S01]  /*21d0*/  LDL.128 R8, [UR5+0x10] ;  /* 0x00001005ff087983 */ /* 0x000ea20008100c00 */
[----:B0-----:R-:W-:-:S03]  /*21e0*/  IMAD.WIDE R2, R5, 0x4, R2 ;  /* 0x0000000405027825 */ /* 0x001fc600078e0202 */
[----:B------:R-:W3:Y:S04]  /*21f0*/  LDL.128 R4, [UR5] ;  /* 0x00000005ff047983 */ /* 0x000ee80008100c00 */
[----:B------:R-:W3:Y:S04]  /*2200*/  LDG.E.CONSTANT R13, desc[UR10][R2.64] ;  /* 0x0000000a020d7981 */ /* 0x000ee8000c1e9900 */
[----:B------:R-:W4:Y:S04]  /*2210*/  LDG.E.CONSTANT R15, desc[UR10][R2.64+0x4] ;  /* 0x0000040a020f7981 */ /* 0x000f28000c1e9900 */
[----:B------:R-:W5:Y:S04]  /*2220*/  LDG.E.CONSTANT R0, desc[UR10][R2.64+0x8] ;  /* 0x0000080a02007981 */ /* 0x000f68000c1e9900 */
[----:B------:R-:W2:Y:S04]  /*2230*/  LDG.E.CONSTANT R21, desc[UR10][R2.64+0xc] ;  /* 0x00000c0a02157981 */ /* 0x000ea8000c1e9900 */
[----:B------:R-:W2:Y:S04]  /*2240*/  LDG.E.CONSTANT R12, desc[UR10][R2.64+0x10] ;  /* 0x0000100a020c7981 */ /* 0x000ea8000c1e9900 */
[----:B------:R-:W2:Y:S04]  /*2250*/  LDG.E.CONSTANT R23, desc[UR10][R2.64+0x14] ;  /* 0x0000140a02177981 */ /* 0x000ea8000c1e9900 */
[----:B------:R-:W2:Y:S04]  /*2260*/  LDG.E.CONSTANT R14, desc[UR10][R2.64+0x18] ;  /* 0x0000180a020e7981 */ /* 0x000ea8000c1e9900 */
[----:B------:R-:W2:Y:S01]  /*2270*/  LDG.E.CONSTANT R25, desc[UR10][R2.64+0x1c] ;  /* 0x00001c0a02197981 */ /* 0x000ea2000c1e9900 */
[----:B------:R-:W-:Y:S01]  /*2280*/  UIADD3 UR4, UPT, UPT, UR4, 0x8, URZ ;  /* 0x0000000804047890 */ /* 0x000fe2000fffe0ff */
[----:B---3--:R-:W-:-:S04]  /*2290*/  FFMA R4, R13, R4, R16 ;  /* 0x000000040d047223 */ /* 0x008fc80000000010 */
[----:B----4-:R-:W-:-:S04]  /*22a0*/  FFMA R5, R15, R5, R4 ;  /* 0x000000050f057223 */ /* 0x010fc80000000004 */
[----:B-----5:R-:W-:-:S04]  /*22b0*/  FFMA R0, R0, R6, R5 ;  /* 0x0000000600007223 */ /* 0x020fc80000000005 */
[----:B--2---:R-:W-:-:S04]  /*22c0*/  FFMA R7, R21, R7, R0 ;  /* 0x0000000715077223 */ /* 0x004fc80000000000 */
[----:B------:R-:W-:-:S04]  /*22d0*/  FFMA R8, R12, R8, R7 ;  /* 0x000000080c087223 */ /* 0x000fc80000000007 */
[----:B------:R-:W-:-:S04]  /*22e0*/  FFMA R9, R23, R9, R8 ;  /* 0x0000000917097223 */ /* 0x000fc80000000008 */
[----:B------:R-:W-:-:S04]  /*22f0*/  FFMA R10, R14, R10, R9 ;  /* 0x0000000a0e0a7223 */ /* 0x000fc80000000009 */
[----:B------:R-:W-:-:S07]  /*2300*/  FFMA R16, R25, R11, R10 ;  /* 0x0000000b19107223 */ /* 0x000fce000000000a */
.L_x_19:
[----:B------:R-:W-:Y:S05]  /*2310*/  BRA.U !UP1, `(.L_x_16) ;  /* 0x0000000109807547 */ /* 0x000fea000b800000 */
[----:B------:R-:W-:Y:S02]  /*2320*/  UISETP.GE.U32.AND UP0, UPT, UR6, 0x4, UPT ;  /* 0x000000040600788c */ /* 0x000fe4000bf06070 */
[----:B------:R-:W-:-:S04]  /*2330*/  ULOP3.LUT UR5, UR8, 0x3, URZ, 0xc0, !UPT ;  /* 0x0000000308057892 */ /* 0x000fc8000f8ec0ff */
[----:B------:R-:W-:-:S03]  /*2340*/  UISETP.NE.AND UP1, UPT, UR5, URZ, UPT ;  /* 0x000000ff0500728c */ /* 0x000fc6000bf25270 */
[----:B------:R-:W-:Y:S08]  /*2350*/  BRA.U !UP0, `(.L_x_20) ;  /* 0x0000000108387547 */ /* 0x000ff0000b800000 */
[----:B0123--:R-:W0:Y:S01]  /*2360*/  LDC.64 R2, c[0x0][0x398] ;  /* 0x0000e600ff027b82 */ /* 0x00fe220000000a00 */
[----:B------:R-:W-:Y:S01]  /*2370*/  IADD3 R5, PT, PT, R19, UR4, RZ ;  /* 0x0000000413057c10 */ /* 0x000fe2000fffe0ff */
[----:B------:R-:W-:-:S04]  /*2380*/  ULEA UR6, UR4, UR12, 0x2 ;  /* 0x0000000c04067291 */ /* 0x000fc8000f8e10ff */
[----:B0-----:R-:W-:-:S05]  /*2390*/  IMAD.WIDE R2, R5, 0x4, R2 ;  /* 0x0000000405027825 */ /* 0x001fca00078e0202 */
[----:B------:R-:W2:Y:S04]  /*23a0*/  LDL.128 R4, [UR6] ;  /* 0x00000006ff047983 */ /* 0x000ea80008100c00 */
[----:B------:R-:W2:Y:S04]  /*23b0*/  LDG.E.CONSTANT R9, desc[UR10][R2.64] ;  /* 0x0000000a02097981 */ /* 0x000ea8000c1e9900 */
[----:B------:R-:W3:Y:S04]  /*23c0*/  LDG.E.CONSTANT R11, desc[UR10][R2.64+0x4] ;  /* 0x0000040a020b7981 */ /* 0x000ee8000c1e9900 */
[----:B------:R-:W4:Y:S04]  /*23d0*/  LDG.E.CONSTANT R0, desc[UR10][R2.64+0x8] ;  /* 0x0000080a02007981 */ /* 0x000f28000c1e9900 */
[----:B------:R-:W5:Y:S01]  /*23e0*/  LDG.E.CONSTANT R13, desc[UR10][R2.64+0xc] ;  /* 0x00000c0a020d7981 */ /* 0x000f62000c1e9900 */
[----:B------:R-:W-:Y:S01]  /*23f0*/  UIADD3 UR4, UPT, UPT, UR4, 0x4, URZ ;  /* 0x0000000404047890 */ /* 0x000fe2000fffe0ff */
[----:B--2---:R-:W-:-:S04]  /*2400*/  FFMA R4, R9, R4, R16 ;  /* 0x0000000409047223 */ /* 0x004fc80000000010 */
[----:B---3--:R-:W-:-:S04]  /*2410*/  FFMA R5, R11, R5, R4 ;  /* 0x000000050b057223 */ /* 0x008fc80000000004 */
[----:B----4-:R-:W-:-:S04]  /*2420*/  FFMA R0, R0, R6, R5 ;  /* 0x0000000600007223 */ /* 0x010fc80000000005 */
[----:B-----5:R-:W-:-:S07]  /*2430*/  FFMA R16, R13, R7, R0 ;  /* 0x000000070d107223 */ /* 0x020fce0000000000 */
.L_x_20:
[----:B------:R-:W-:Y:S05]  /*2440*/  BRA.U !UP1, `(.L_x_16) ;  /* 0x0000000109347547 */ /* 0x000fea000b800000 */
[----:B-12---:R-:W1:Y:S01]  /*2450*/  LDC.64 R4, c[0x0][0x398] ;  /* 0x0000e600ff047b82 */ /* 0x006e620000000a00 */
[----:B------:R-:W-:Y:S01]  /*2460*/  IADD3 R19, PT, PT, R19, UR4, RZ ;  /* 0x0000000413137c10 */ /* 0x000fe2000fffe0ff */
[----:B------:R-:W-:Y:S02]  /*2470*/  UIMAD UR6, UR4, 0x4, UR12 ;  /* 0x00000004040678a4 */ /* 0x000fe4000f8e020c */
[----:B------:R-:W-:-:S12]  /*2480*/  UIADD3 UR5, UPT, UPT, -UR5, URZ, URZ ;  /* 0x000000ff05057290 */ /* 0x000fd8000fffe1ff */
.L_x_21:
[C---:B01-3--:R-:W-:Y:S01]  /*2490*/  IMAD.WIDE R2, R19.reuse, 0x4, R4 ;  /* 0x0000000413027825 */ /* 0x04bfe200078e0204 */
[----:B------:R-:W2:Y:S05]  /*24a0*/  LDL R0, [UR6] ;  /* 0x00000006ff007983 */ /* 0x000eaa0008100800 */
[----:B------:R-:W2:Y:S01]  /*24b0*/  LDG.E.CONSTANT R3, desc[UR10][R2.64] ;  /* 0x0000000a02037981 */ /* 0x000ea2000c1e9900 */
[----:B------:R-:W-:Y:S01]  /*24c0*/  UIADD3 UR5, UPT, UPT, UR5, 0x1, URZ ;  /* 0x0000000105057890 */ /* 0x000fe2000fffe0ff */
[----:B------:R-:W-:Y:S01]  /*24d0*/  IADD3 R19, PT, PT, R19, 0x1, RZ ;  /* 0x0000000113137810 */ /* 0x000fe20007ffe0ff */
[----:B------:R-:W-:Y:S02]  /*24e0*/  UIADD3 UR6, UPT, UPT, UR6, 0x4, URZ ;  /* 0x0000000406067890 */ /* 0x000fe4000fffe0ff */
[----:B------:R-:W-:Y:S01]  /*24f0*/  UISETP.NE.AND UP0, UPT, UR5, URZ, UPT ;  /* 0x000000ff0500728c */ /* 0x000fe2000bf05270 */
[----:B--2---:R-:W-:-:S08]  /*2500*/  FFMA R16, R3, R0, R16 ;  /* 0x0000000003107223 */ /* 0x004fd00000000010 */
[----:B------:R-:W-:Y:S05]  /*2510*/  BRA.U UP0, `(.L_x_21) ;  /* 0xfffffffd00dc7547 */ /* 0x000fea000b83ffff */
.L_x_16:
[----:B0123--:R-:W0:Y:S01]  /*2520*/  LDC.64 R2, c[0x0][0x3a0] ;  /* 0x0000e800ff027b82 */ /* 0x00fe220000000a00 */
[----:B------:R-:W1:Y:S02]  /*2530*/  LDCU UR4, c[0x0][0x3b0] ;  /* 0x00007600ff0477ac */ /* 0x000e640008000800 */
[----:B-1----:R-:W-:-:S04]  /*2540*/  IMAD R17, R18, UR4, R17 ;  /* 0x0000000412117c24 */ /* 0x002fc8000f8e0211 */
[----:B0-----:R-:W-:-:S05]  /*2550*/  IMAD.WIDE R2, R17, 0x4, R2 ;  /* 0x0000000411027825 */ /* 0x001fca00078e0202 */
[----:B------:R-:W-:Y:S01]  /*2560*/  STG.E desc[UR10][R2.64], R16 ;  /* 0x0000001002007986 */ /* 0x000fe2000c10190a */
[----:B------:R-:W-:Y:S05]  /*2570*/  EXIT ;  /* 0x000000000000794d */ /* 0x000fea0003800000 */
.L_x_22:
[----:B------:R-:W-:-:S00]  /*2580*/  BRA `(.L_x_22) ;  /* 0xfffffffc00fc7947 */ /* 0x000fc0000383ffff */
[----:B------:R-:W-:-:S00]  /*2590*/  NOP ;  /* 0x0000000000007918 */ /* 0x000fc00000000000 */
        /* <DEDUP_REMOVED lines=14> */
.L_x_23:


//--------------------- .nv.shared.reserved.0     --------------------------
	.section	.nv.shared.reserved.0,"aw",@nobits
	.weak		__nv_reservedSMEM_offset_0_alias
	.size		__nv_reservedSMEM_offset_0_alias, 0, 64
	.other		__nv_reservedSMEM_offset_0_alias,@"STO_CUDA_RESERVED_SHARED STV_DEFAULT"
__nv_reservedSMEM_offset_0_alias:
	.zero		0
	.zero		64


//--------------------- .nv.constant0._Z17fused_lora_kernelPKfS0_S0_S0_Pfiiii --------------------------
	.section	.nv.constant0._Z17fused_lora_kernelPKfS0_S0_S0_Pfiiii,"a",@progbits
	.sectionflags	@""
	.align	4
.nv.constant0._Z17fused_lora_kernelPKfS0_S0_S0_Pfiiii:
	.zero		952


//--------------------- SYMBOLS --------------------------

	.type		.nv.reservedSmem.offset0,@object
	.size		.nv.reservedSmem.offset0,0x4
